//
// Generated by NVIDIA NVVM Compiler
//
// Compiler Build ID: CL-36424714
// Cuda compilation tools, release 13.0, V13.0.88
// Based on NVVM 20.0.0
//

.version 9.0
.target sm_100
.address_size 64

	// .globl	_Z15fill_sin_kernelPdS_i
.func  (.param .align 16 .b8 func_retval0[16]) __internal_trig_reduction_slowpathd
(
	.param .b64 __internal_trig_reduction_slowpathd_param_0
)
;
.global .align 8 .b8 __cudart_i2opi_d[144] = {8, 93, 141, 31, 177, 95, 251, 107, 234, 146, 82, 138, 247, 57, 7, 61, 123, 241, 229, 235, 199, 186, 39, 117, 45, 234, 95, 158, 102, 63, 70, 79, 183, 9, 203, 39, 207, 126, 54, 109, 31, 109, 10, 90, 139, 17, 47, 239, 15, 152, 5, 222, 255, 151, 248, 31, 59, 40, 249, 189, 139, 95, 132, 156, 244, 57, 83, 131, 57, 214, 145, 57, 65, 126, 95, 180, 38, 112, 156, 233, 132, 68, 187, 46, 245, 53, 130, 232, 62, 167, 41, 177, 28, 235, 29, 254, 28, 146, 209, 9, 234, 46, 73, 6, 224, 210, 77, 66, 58, 110, 36, 183, 97, 197, 187, 222, 171, 99, 81, 254, 65, 144, 67, 60, 153, 149, 98, 219, 192, 221, 52, 245, 209, 87, 39, 252, 41, 21, 68, 78, 110, 131, 249, 162};
.global .align 16 .b8 __cudart_sin_cos_coeffs[128] = {70, 210, 176, 44, 241, 229, 90, 190, 146, 227, 172, 105, 227, 29, 199, 62, 161, 98, 219, 25, 160, 1, 42, 191, 24, 8, 17, 17, 17, 17, 129, 63, 84, 85, 85, 85, 85, 85, 197, 191, 0, 0, 0, 0, 0, 0, 0, 0, 0, 0, 0, 0, 0, 0, 0, 0, 100, 129, 253, 32, 131, 255, 168, 189, 40, 133, 239, 193, 167, 238, 33, 62, 217, 230, 6, 142, 79, 126, 146, 190, 233, 188, 221, 25, 160, 1, 250, 62, 71, 93, 193, 22, 108, 193, 86, 191, 81, 85, 85, 85, 85, 85, 165, 63, 0, 0, 0, 0, 0, 0, 224, 191, 0, 0, 0, 0, 0, 0, 240, 63};

.visible .entry _Z15fill_sin_kernelPdS_i(
	.param .u64 .ptr .align 1 _Z15fill_sin_kernelPdS_i_param_0,
	.param .u64 .ptr .align 1 _Z15fill_sin_kernelPdS_i_param_1,
	.param .u32 _Z15fill_sin_kernelPdS_i_param_2
)
{
	.reg .pred 	%p<10>;
	.reg .b32 	%r<24>;
	.reg .b64 	%rd<17>;
	.reg .b64 	%fd<70>;

	ld.param.u64 	%rd2, [_Z15fill_sin_kernelPdS_i_param_0];
	ld.param.u64 	%rd3, [_Z15fill_sin_kernelPdS_i_param_1];
	ld.param.u32 	%r8, [_Z15fill_sin_kernelPdS_i_param_2];
	mov.u32 	%r9, %ctaid.x;
	mov.u32 	%r10, %ntid.x;
	mov.u32 	%r11, %tid.x;
	mad.lo.s32 	%r1, %r9, %r10, %r11;
	setp.ge.s32 	%p1, %r1, %r8;
	@%p1 bra 	$L__BB0_10;
	cvta.to.global.u64 	%rd4, %rd3;
	mul.wide.s32 	%rd5, %r1, 8;
	add.s64 	%rd1, %rd4, %rd5;
	ld.global.f64 	%fd1, [%rd1+8];
	abs.f64 	%fd2, %fd1;
	setp.neu.f64 	%p2, %fd2, 0d7FF0000000000000;
	@%p2 bra 	$L__BB0_3;
	mov.f64 	%fd19, 0d0000000000000000;
	mul.rn.f64 	%fd68, %fd1, %fd19;
	mov.b32 	%r22, 0;
	bra.uni 	$L__BB0_5;
$L__BB0_3:
	mul.f64 	%fd14, %fd1, 0d3FE45F306DC9C883;
	cvt.rni.s32.f64 	%r22, %fd14;
	cvt.rn.f64.s32 	%fd15, %r22;
	fma.rn.f64 	%fd16, %fd15, 0dBFF921FB54442D18, %fd1;
	fma.rn.f64 	%fd17, %fd15, 0dBC91A62633145C00, %fd16;
	fma.rn.f64 	%fd68, %fd15, 0dB97B839A252049C0, %fd17;
	setp.ltu.f64 	%p3, %fd2, 0d41E0000000000000;
	@%p3 bra 	$L__BB0_5;
	{ // callseq 0, 0
	.param .b64 param0;
	st.param.f64 	[param0], %fd1;
	.param .align 16 .b8 retval0[16];
	call.uni (retval0), 
	__internal_trig_reduction_slowpathd, 
	(
	param0
	);
	ld.param.f64 	%fd68, [retval0];
	ld.param.b32 	%r22, [retval0+8];
	} // callseq 0
$L__BB0_5:
	shl.b32 	%r14, %r22, 6;
	cvt.u64.u32 	%rd6, %r14;
	and.b64  	%rd7, %rd6, 64;
	mov.u64 	%rd8, __cudart_sin_cos_coeffs;
	add.s64 	%rd9, %rd8, %rd7;
	mul.rn.f64 	%fd20, %fd68, %fd68;
	and.b32  	%r15, %r22, 1;
	setp.eq.b32 	%p4, %r15, 1;
	selp.f64 	%fd21, 0dBDA8FF8320FD8164, 0d3DE5DB65F9785EBA, %p4;
	ld.global.nc.v2.f64 	{%fd22, %fd23}, [%rd9];
	fma.rn.f64 	%fd24, %fd21, %fd20, %fd22;
	fma.rn.f64 	%fd25, %fd24, %fd20, %fd23;
	ld.global.nc.v2.f64 	{%fd26, %fd27}, [%rd9+16];
	fma.rn.f64 	%fd28, %fd25, %fd20, %fd26;
	fma.rn.f64 	%fd29, %fd28, %fd20, %fd27;
	ld.global.nc.v2.f64 	{%fd30, %fd31}, [%rd9+32];
	fma.rn.f64 	%fd32, %fd29, %fd20, %fd30;
	fma.rn.f64 	%fd33, %fd32, %fd20, %fd31;
	fma.rn.f64 	%fd34, %fd33, %fd68, %fd68;
	fma.rn.f64 	%fd35, %fd33, %fd20, 0d3FF0000000000000;
	selp.f64 	%fd36, %fd35, %fd34, %p4;
	and.b32  	%r16, %r22, 2;
	setp.eq.s32 	%p5, %r16, 0;
	mov.f64 	%fd37, 0d0000000000000000;
	sub.f64 	%fd38, %fd37, %fd36;
	selp.f64 	%fd7, %fd36, %fd38, %p5;
	ld.global.f64 	%fd8, [%rd1+-8];
	abs.f64 	%fd9, %fd8;
	setp.neu.f64 	%p6, %fd9, 0d7FF0000000000000;
	@%p6 bra 	$L__BB0_7;
	mov.f64 	%fd44, 0d0000000000000000;
	mul.rn.f64 	%fd69, %fd8, %fd44;
	mov.b32 	%r23, 0;
	bra.uni 	$L__BB0_9;
$L__BB0_7:
	mul.f64 	%fd39, %fd8, 0d3FE45F306DC9C883;
	cvt.rni.s32.f64 	%r23, %fd39;
	cvt.rn.f64.s32 	%fd40, %r23;
	fma.rn.f64 	%fd41, %fd40, 0dBFF921FB54442D18, %fd8;
	fma.rn.f64 	%fd42, %fd40, 0dBC91A62633145C00, %fd41;
	fma.rn.f64 	%fd69, %fd40, 0dB97B839A252049C0, %fd42;
	setp.ltu.f64 	%p7, %fd9, 0d41E0000000000000;
	@%p7 bra 	$L__BB0_9;
	{ // callseq 1, 0
	.param .b64 param0;
	st.param.f64 	[param0], %fd8;
	.param .align 16 .b8 retval0[16];
	call.uni (retval0), 
	__internal_trig_reduction_slowpathd, 
	(
	param0
	);
	ld.param.f64 	%fd69, [retval0];
	ld.param.b32 	%r23, [retval0+8];
	} // callseq 1
$L__BB0_9:
	shl.b32 	%r19, %r23, 6;
	cvt.u64.u32 	%rd10, %r19;
	and.b64  	%rd11, %rd10, 64;
	add.s64 	%rd13, %rd8, %rd11;
	mul.rn.f64 	%fd45, %fd69, %fd69;
	and.b32  	%r20, %r23, 1;
	setp.eq.b32 	%p8, %r20, 1;
	selp.f64 	%fd46, 0dBDA8FF8320FD8164, 0d3DE5DB65F9785EBA, %p8;
	ld.global.nc.v2.f64 	{%fd47, %fd48}, [%rd13];
	fma.rn.f64 	%fd49, %fd46, %fd45, %fd47;
	fma.rn.f64 	%fd50, %fd49, %fd45, %fd48;
	ld.global.nc.v2.f64 	{%fd51, %fd52}, [%rd13+16];
	fma.rn.f64 	%fd53, %fd50, %fd45, %fd51;
	fma.rn.f64 	%fd54, %fd53, %fd45, %fd52;
	ld.global.nc.v2.f64 	{%fd55, %fd56}, [%rd13+32];
	fma.rn.f64 	%fd57, %fd54, %fd45, %fd55;
	fma.rn.f64 	%fd58, %fd57, %fd45, %fd56;
	fma.rn.f64 	%fd59, %fd58, %fd69, %fd69;
	fma.rn.f64 	%fd60, %fd58, %fd45, 0d3FF0000000000000;
	selp.f64 	%fd61, %fd60, %fd59, %p8;
	and.b32  	%r21, %r23, 2;
	setp.eq.s32 	%p9, %r21, 0;
	mov.f64 	%fd62, 0d0000000000000000;
	sub.f64 	%fd63, %fd62, %fd61;
	selp.f64 	%fd64, %fd61, %fd63, %p9;
	sub.f64 	%fd65, %fd7, %fd64;
	sub.f64 	%fd66, %fd1, %fd8;
	div.rn.f64 	%fd67, %fd65, %fd66;
	cvta.to.global.u64 	%rd14, %rd2;
	add.s64 	%rd16, %rd14, %rd5;
	st.global.f64 	[%rd16], %fd67;
$L__BB0_10:
	ret;

}
.func  (.param .align 16 .b8 func_retval0[16]) __internal_trig_reduction_slowpathd(
	.param .b64 __internal_trig_reduction_slowpathd_param_0
)
{
	.local .align 8 .b8 	__local_depot1[40];
	.reg .b64 	%SP;
	.reg .b64 	%SPL;
	.reg .pred 	%p<10>;
	.reg .b32 	%r<47>;
	.reg .b64 	%rd<74>;
	.reg .b64 	%fd<5>;

	mov.u64 	%SPL, __local_depot1;
	ld.param.f64 	%fd4, [__internal_trig_reduction_slowpathd_param_0];
	add.u64 	%rd1, %SPL, 0;
	{
	.reg .b32 %temp; 
	mov.b64 	{%temp, %r1}, %fd4;
	}
	shr.u32 	%r2, %r1, 20;
	and.b32  	%r3, %r2, 2047;
	setp.eq.s32 	%p1, %r3, 2047;
	mov.b32 	%r46, 0;
	@%p1 bra 	$L__BB1_9;
	add.s32 	%r20, %r3, -1024;
	mov.b64 	%rd20, %fd4;
	shl.b64 	%rd2, %rd20, 11;
	shr.u32 	%r4, %r20, 6;
	sub.s32 	%r45, 15, %r4;
	sub.s32 	%r21, 19, %r4;
	setp.lt.u32 	%p2, %r20, 128;
	selp.b32 	%r6, 18, %r21, %p2;
	setp.ge.s32 	%p3, %r45, %r6;
	mov.b64 	%rd70, 0;
	@%p3 bra 	$L__BB1_4;
	add.s32 	%r23, %r6, %r4;
	neg.s32 	%r43, %r23;
	or.b64  	%rd3, %rd2, -9223372036854775808;
	mov.b64 	%rd70, 0;
	mov.b32 	%r42, 0;
	mov.u64 	%rd25, __cudart_i2opi_d;
	mov.u32 	%r44, %r45;
$L__BB1_3:
	.pragma "nounroll";
	mul.wide.s32 	%rd22, %r42, 8;
	add.s64 	%rd23, %rd1, %rd22;
	mul.wide.s32 	%rd24, %r44, 8;
	add.s64 	%rd26, %rd25, %rd24;
	ld.global.nc.u64 	%rd27, [%rd26];
	{
	.reg .u32 %r0, %r1, %r2, %r3, %alo, %ahi, %blo, %bhi, %clo, %chi;
	mov.b64 	{%alo,%ahi}, %rd27;
	mov.b64 	{%blo,%bhi}, %rd3;
	mov.b64 	{%clo,%chi}, %rd70;
	mad.lo.cc.u32 	%r0, %alo, %blo, %clo;
	madc.hi.cc.u32 	%r1, %alo, %blo, %chi;
	madc.hi.u32 	%r2, %alo, %bhi, 0;
	mad.lo.cc.u32 	%r1, %alo, %bhi, %r1;
	madc.hi.cc.u32 	%r2, %ahi, %blo, %r2;
	madc.hi.u32 	%r3, %ahi, %bhi, 0;
	mad.lo.cc.u32 	%r1, %ahi, %blo, %r1;
	madc.lo.cc.u32 	%r2, %ahi, %bhi, %r2;
	addc.u32 	%r3, %r3, 0;
	mov.b64 	%rd28, {%r0,%r1};
	mov.b64 	%rd70, {%r2,%r3};
	}
	st.local.u64 	[%rd23], %rd28;
	add.s32 	%r44, %r44, 1;
	add.s32 	%r43, %r43, 1;
	add.s32 	%r42, %r42, 1;
	setp.ne.s32 	%p4, %r43, -15;
	mov.u32 	%r45, %r6;
	@%p4 bra 	$L__BB1_3;
$L__BB1_4:
	cvt.s64.s32 	%rd29, %r45;
	cvt.u64.u32 	%rd30, %r4;
	add.s64 	%rd31, %rd30, %rd29;
	shl.b64 	%rd32, %rd31, 3;
	add.s64 	%rd33, %rd1, %rd32;
	st.local.u64 	[%rd33+-120], %rd70;
	and.b32  	%r15, %r2, 63;
	ld.local.u64 	%rd72, [%rd1+16];
	ld.local.u64 	%rd71, [%rd1+24];
	setp.eq.s32 	%p5, %r15, 0;
	@%p5 bra 	$L__BB1_6;
	shl.b64 	%rd34, %rd71, %r15;
	shr.u64 	%rd35, %rd72, 1;
	xor.b32  	%r24, %r15, 63;
	shr.u64 	%rd36, %rd35, %r24;
	or.b64  	%rd71, %rd34, %rd36;
	ld.local.u64 	%rd37, [%rd1+8];
	shl.b64 	%rd38, %rd72, %r15;
	shr.u64 	%rd39, %rd37, 1;
	shr.u64 	%rd40, %rd39, %r24;
	or.b64  	%rd72, %rd38, %rd40;
$L__BB1_6:
	and.b32  	%r25, %r1, -2147483648;
	shr.u64 	%rd41, %rd71, 62;
	cvt.u32.u64 	%r26, %rd41;
	mov.b64 	{%r27, %r28}, %rd71;
	mov.b64 	{%r29, %r30}, %rd72;
	shf.l.wrap.b32 	%r31, %r30, %r27, 2;
	shf.l.wrap.b32 	%r32, %r27, %r28, 2;
	mov.b64 	%rd42, {%r31, %r32};
	shl.b64 	%rd43, %rd72, 2;
	shr.u64 	%rd44, %rd42, 63;
	cvt.u32.u64 	%r33, %rd44;
	add.s32 	%r34, %r33, %r26;
	setp.eq.s32 	%p6, %r25, 0;
	neg.s32 	%r35, %r34;
	selp.b32 	%r46, %r34, %r35, %p6;
	setp.gt.s64 	%p7, %rd42, -1;
	mov.b64 	%rd45, 0;
	{
	.reg .u32 %r0, %r1, %r2, %r3, %a0, %a1, %a2, %a3, %b0, %b1, %b2, %b3;
	mov.b64 	{%a0,%a1}, %rd45;
	mov.b64 	{%a2,%a3}, %rd45;
	mov.b64 	{%b0,%b1}, %rd43;
	mov.b64 	{%b2,%b3}, %rd42;
	sub.cc.u32 	%r0, %a0, %b0;
	subc.cc.u32 	%r1, %a1, %b1;
	subc.cc.u32 	%r2, %a2, %b2;
	subc.u32 	%r3, %a3, %b3;
	mov.b64 	%rd46, {%r0,%r1};
	mov.b64 	%rd47, {%r2,%r3};
	}
	xor.b32  	%r36, %r25, -2147483648;
	selp.b64 	%rd73, %rd42, %rd47, %p7;
	selp.b64 	%rd14, %rd43, %rd46, %p7;
	selp.b32 	%r17, %r25, %r36, %p7;
	clz.b64 	%r37, %rd73;
	cvt.u64.u32 	%rd15, %r37;
	setp.eq.s32 	%p8, %r37, 0;
	@%p8 bra 	$L__BB1_8;
	cvt.u32.u64 	%r38, %rd15;
	and.b32  	%r39, %r38, 63;
	shl.b64 	%rd48, %rd73, %r39;
	shr.u64 	%rd49, %rd14, 1;
	not.b32 	%r40, %r38;
	and.b32  	%r41, %r40, 63;
	shr.u64 	%rd50, %rd49, %r41;
	or.b64  	%rd73, %rd48, %rd50;
$L__BB1_8:
	mov.b64 	%rd51, -3958705157555305931;
	{
	.reg .u32 %r0, %r1, %r2, %r3, %alo, %ahi, %blo, %bhi;
	mov.b64 	{%alo,%ahi}, %rd73;
	mov.b64 	{%blo,%bhi}, %rd51;
	mul.lo.u32 	%r0, %alo, %blo;
	mul.hi.u32 	%r1, %alo, %blo;
	mad.lo.cc.u32 	%r1, %alo, %bhi, %r1;
	madc.hi.u32 	%r2, %alo, %bhi, 0;
	mad.lo.cc.u32 	%r1, %ahi, %blo, %r1;
	madc.hi.cc.u32 	%r2, %ahi, %blo, %r2;
	madc.hi.u32 	%r3, %ahi, %bhi, 0;
	mad.lo.cc.u32 	%r2, %ahi, %bhi, %r2;
	addc.u32 	%r3, %r3, 0;
	mov.b64 	%rd52, {%r0,%r1};
	mov.b64 	%rd53, {%r2,%r3};
	}
	setp.gt.s64 	%p9, %rd53, 0;
	{
	.reg .u32 %r0, %r1, %r2, %r3, %a0, %a1, %a2, %a3, %b0, %b1, %b2, %b3;
	mov.b64 	{%a0,%a1}, %rd52;
	mov.b64 	{%a2,%a3}, %rd53;
	mov.b64 	{%b0,%b1}, %rd52;
	mov.b64 	{%b2,%b3}, %rd53;
	add.cc.u32 	%r0, %a0, %b0;
	addc.cc.u32 	%r1, %a1, %b1;
	addc.cc.u32 	%r2, %a2, %b2;
	addc.u32 	%r3, %a3, %b3;
	mov.b64 	%rd54, {%r0,%r1};
	mov.b64 	%rd55, {%r2,%r3};
	}
	selp.b64 	%rd56, %rd55, %rd53, %p9;
	selp.s64 	%rd57, -1, 0, %p9;
	sub.s64 	%rd58, %rd57, %rd15;
	cvt.u64.u32 	%rd59, %r17;
	shl.b64 	%rd60, %rd59, 32;
	add.s64 	%rd61, %rd56, 1;
	shr.u64 	%rd62, %rd61, 10;
	add.s64 	%rd63, %rd62, 1;
	shr.u64 	%rd64, %rd63, 1;
	shl.b64 	%rd65, %rd58, 52;
	add.s64 	%rd66, %rd65, %rd64;
	add.s64 	%rd67, %rd66, 4602678819172646912;
	or.b64  	%rd68, %rd67, %rd60;
	mov.b64 	%fd4, %rd68;
$L__BB1_9:
	st.param.f64 	[func_retval0], %fd4;
	st.param.b32 	[func_retval0+8], %r46;
	ret;

}


// ===== COMPILED SASS (sm_100) =====

	.target	sm_100

	.elftype	@"ET_EXEC"


//--------------------- .note.nv.tkinfo           --------------------------
	.section	.note.nv.tkinfo,"",@"SHT_NOTE"
	.sectionflags	@"SHF_NOTE_NV_TKINFO"
	.tkinfo
        /*0018*/ 	.word	0x00000002
        /*0030*/ 	.string	""
        /*0030*/ 	.string	"ptxas"
        /*0030*/ 	.string	"Cuda compilation tools, release 13.0, V13.0.88"
        /*0030*/ 	.string	"Build cuda_13.0.r13.0/compiler.36424714_0"
        /*0030*/ 	.string	"-arch sm_100 -m 64 "



//--------------------- .note.nv.cuinfo           --------------------------
	.section	.note.nv.cuinfo,"",@"SHT_NOTE"
	.sectionflags	@"SHF_NOTE_NV_CUINFO"
        /*0018*/ 	.short	0x0002
        /*001a*/ 	.short	0x0064
        /*001c*/ 	.short	0x0082
	.zero		2


//--------------------- .nv.info                  --------------------------
	.section	.nv.info,"",@"SHT_CUDA_INFO"
	.align	4


	//----- nvinfo : EIATTR_REGCOUNT
	.align		4
        /*0000*/ 	.byte	0x04, 0x2f
        /*0002*/ 	.short	(.L_3 - .L_2)
	.align		4
.L_2:
        /*0004*/ 	.word	index@(_Z15fill_sin_kernelPdS_i)
        /*0008*/ 	.word	0x00000020


	//----- nvinfo : EIATTR_FRAME_SIZE
	.align		4
.L_3:
        /*000c*/ 	.byte	0x04, 0x11
        /*000e*/ 	.short	(.L_5 - .L_4)
	.align		4
.L_4:
        /*0010*/ 	.word	index@($_Z15fill_sin_kernelPdS_i$__internal_trig_reduction_slowpathd)
        /*0014*/ 	.word	0x00000028


	//----- nvinfo : EIATTR_FRAME_SIZE
	.align		4
.L_5:
        /*0018*/ 	.byte	0x04, 0x11
        /*001a*/ 	.short	(.L_7 - .L_6)
	.align		4
.L_6:
        /*001c*/ 	.word	index@($__internal_0_$__cuda_sm20_div_rn_f64_full)
        /*0020*/ 	.word	0x00000028


	//----- nvinfo : EIATTR_FRAME_SIZE
	.align		4
.L_7:
        /*0024*/ 	.byte	0x04, 0x11
        /*0026*/ 	.short	(.L_9 - .L_8)
	.align		4
.L_8:
        /*0028*/ 	.word	index@(_Z15fill_sin_kernelPdS_i)
        /*002c*/ 	.word	0x00000028


	//----- nvinfo : EIATTR_MIN_STACK_SIZE
	.align		4
.L_9:
        /*0030*/ 	.byte	0x04, 0x12
        /*0032*/ 	.short	(.L_11 - .L_10)
	.align		4
.L_10:
        /*0034*/ 	.word	index@(_Z15fill_sin_kernelPdS_i)
        /*0038*/ 	.word	0x00000028
.L_11:


//--------------------- .nv.compat                --------------------------
	.section	.nv.compat,"",@"SHT_CUDA_COMPAT_INFO"
	.align	4
        /*0000*/ 	.byte	0x02, 0x09, 0x00, 0x00, 0x02, 0x02, 0x01, 0x00, 0x02, 0x05, 0x05, 0x00, 0x03, 0x07, 0x01, 0x01
        /*0010*/ 	.byte	0x02, 0x03, 0x00, 0x00, 0x02, 0x06, 0x01, 0x00, 0x04, 0x0b, 0x08, 0x00, 0x01, 0x00, 0x00, 0x00
        /*0020*/ 	.byte	0x00, 0x00, 0x00, 0x00


//--------------------- .nv.info._Z15fill_sin_kernelPdS_i --------------------------
	.section	.nv.info._Z15fill_sin_kernelPdS_i,"",@"SHT_CUDA_INFO"
	.sectionflags	@""
	.align	4


	//----- nvinfo : EIATTR_CUDA_API_VERSION
	.align		4
        /*0000*/ 	.byte	0x04, 0x37
        /*0002*/ 	.short	(.L_13 - .L_12)
.L_12:
        /*0004*/ 	.word	0x00000082


	//----- nvinfo : EIATTR_KPARAM_INFO
	.align		4
.L_13:
        /*0008*/ 	.byte	0x04, 0x17
        /*000a*/ 	.short	(.L_15 - .L_14)
.L_14:
        /*000c*/ 	.word	0x00000000
        /*0010*/ 	.short	0x0002
        /*0012*/ 	.short	0x0010
        /*0014*/ 	.byte	0x00, 0xf0, 0x11, 0x00


	//----- nvinfo : EIATTR_KPARAM_INFO
	.align		4
.L_15:
        /*0018*/ 	.byte	0x04, 0x17
        /*001a*/ 	.short	(.L_17 - .L_16)
.L_16:
        /*001c*/ 	.word	0x00000000
        /*0020*/ 	.short	0x0001
        /*0022*/ 	.short	0x0008
        /*0024*/ 	.byte	0x00, 0xf5, 0x21, 0x00


	//----- nvinfo : EIATTR_KPARAM_INFO
	.align		4
.L_17:
        /*0028*/ 	.byte	0x04, 0x17
        /*002a*/ 	.short	(.L_19 - .L_18)
.L_18:
        /*002c*/ 	.word	0x00000000
        /*0030*/ 	.short	0x0000
        /*0032*/ 	.short	0x0000
        /*0034*/ 	.byte	0x00, 0xf5, 0x21, 0x00


	//----- nvinfo : EIATTR_SPARSE_MMA_MASK
	.align		4
.L_19:
        /*0038*/ 	.byte	0x03, 0x50
        /*003a*/ 	.short	0x0000


	//----- nvinfo : EIATTR_MAXREG_COUNT
	.align		4
        /*003c*/ 	.byte	0x03, 0x1b
        /*003e*/ 	.short	0x00ff


	//----- nvinfo : EIATTR_MERCURY_ISA_VERSION
	.align		4
        /*0040*/ 	.byte	0x03, 0x5f
        /*0042*/ 	.short	0x0101


	//----- nvinfo : EIATTR_VRC_CTA_INIT_COUNT
	.align		4
        /*0044*/ 	.byte	0x02, 0x4a
	.zero		1
	.zero		1


	//----- nvinfo : EIATTR_EXIT_INSTR_OFFSETS
	.align		4
        /*0048*/ 	.byte	0x04, 0x1c
        /*004a*/ 	.short	(.L_21 - .L_20)


	//   ....[0]....
.L_20:
        /*004c*/ 	.word	0x00000080


	//   ....[1]....
        /*0050*/ 	.word	0x00000990


	//----- nvinfo : EIATTR_CRS_STACK_SIZE
	.align		4
.L_21:
        /*0054*/ 	.byte	0x04, 0x1e
        /*0056*/ 	.short	(.L_23 - .L_22)
.L_22:
        /*0058*/ 	.word	0x00000000


	//----- nvinfo : EIATTR_CBANK_PARAM_SIZE
	.align		4
.L_23:
        /*005c*/ 	.byte	0x03, 0x19
        /*005e*/ 	.short	0x0014


	//----- nvinfo : EIATTR_PARAM_CBANK
	.align		4
        /*0060*/ 	.byte	0x04, 0x0a
        /*0062*/ 	.short	(.L_25 - .L_24)
	.align		4
.L_24:
        /*0064*/ 	.word	index@(.nv.constant0._Z15fill_sin_kernelPdS_i)
        /*0068*/ 	.short	0x0380
        /*006a*/ 	.short	0x0014


	//----- nvinfo : EIATTR_SW_WAR
	.align		4
.L_25:
        /*006c*/ 	.byte	0x04, 0x36
        /*006e*/ 	.short	(.L_27 - .L_26)
.L_26:
        /*0070*/ 	.word	0x00000008
.L_27:


//--------------------- .nv.callgraph             --------------------------
	.section	.nv.callgraph,"",@"SHT_CUDA_CALLGRAPH"
	.align	4
	.sectionentsize	8
	.align		4
        /*0000*/ 	.word	0x00000000
	.align		4
        /*0004*/ 	.word	0xffffffff
	.align		4
        /*0008*/ 	.word	0x00000000
	.align		4
        /*000c*/ 	.word	0xfffffffe
	.align		4
        /*0010*/ 	.word	0x00000000
	.align		4
        /*0014*/ 	.word	0xfffffffd
	.align		4
        /*0018*/ 	.word	0x00000000
	.align		4
        /*001c*/ 	.word	0xfffffffc


//--------------------- .nv.constant4             --------------------------
	.section	.nv.constant4,"a",@progbits
	.align	8
	.align		8
.nv.constant4:
        /*0000*/ 	.dword	__cudart_i2opi_d
	.align		8
        /*0008*/ 	.dword	__cudart_sin_cos_coeffs


//--------------------- .text._Z15fill_sin_kernelPdS_i --------------------------
	.section	.text._Z15fill_sin_kernelPdS_i,"ax",@progbits
	.align	128
        .global         _Z15fill_sin_kernelPdS_i
        .type           _Z15fill_sin_kernelPdS_i,@function
        .size           _Z15fill_sin_kernelPdS_i,(.L_x_20 - _Z15fill_sin_kernelPdS_i)
        .other          _Z15fill_sin_kernelPdS_i,@"STO_CUDA_ENTRY STV_DEFAULT"
_Z15fill_sin_kernelPdS_i:
.text._Z15fill_sin_kernelPdS_i:
[----:B------:R-:W0:Y:S01]  /*0000*/  LDC R1, c[0x0][0x37c] ;  /* 0x0000df00ff017b82 */ /* 0x000e220000000800 */
[----:B------:R-:W1:Y:S07]  /*0010*/  S2R R3, SR_TID.X ;  /* 0x0000000000037919 */ /* 0x000e6e0000002100 */
[----:B------:R-:W1:Y:S01]  /*0020*/  S2UR UR4, SR_CTAID.X ;  /* 0x00000000000479c3 */ /* 0x000e620000002500 */
[----:B------:R-:W2:Y:S01]  /*0030*/  LDCU UR5, c[0x0][0x390] ;  /* 0x00007200ff0577ac */ /* 0x000ea20008000800 */
[----:B0-----:R-:W-:-:S06]  /*0040*/  VIADD R1, R1, 0xffffffd8 ;  /* 0xffffffd801017836 */ /* 0x001fcc0000000000 */
[----:B------:R-:W1:Y:S02]  /*0050*/  LDC R0, c[0x0][0x360] ;  /* 0x0000d800ff007b82 */ /* 0x000e640000000800 */
[----:B-1----:R-:W-:-:S05]  /*0060*/  IMAD R0, R0, UR4, R3 ;  /* 0x0000000400007c24 */ /* 0x002fca000f8e0203 */
[----:B--2---:R-:W-:-:S13]  /*0070*/  ISETP.GE.AND P0, PT, R0, UR5, PT ;  /* 0x0000000500007c0c */ /* 0x004fda000bf06270 */
[----:B------:R-:W-:Y:S05]  /*0080*/  @P0 EXIT ;  /* 0x000000000000094d */ /* 0x000fea0003800000 */
[----:B------:R-:W0:Y:S01]  /*0090*/  LDC.64 R2, c[0x0][0x388] ;  /* 0x0000e200ff027b82 */ /* 0x000e220000000a00 */
[----:B------:R-:W1:Y:S01]  /*00a0*/  LDCU.64 UR4, c[0x0][0x358] ;  /* 0x00006b00ff0477ac */ /* 0x000e620008000a00 */
[----:B0-----:R-:W-:-:S05]  /*00b0*/  IMAD.WIDE R2, R0, 0x8, R2 ;  /* 0x0000000800027825 */ /* 0x001fca00078e0202 */
[----:B-1----:R-:W2:Y:S01]  /*00c0*/  LDG.E.64 R4, desc[UR4][R2.64+0x8] ;  /* 0x0000080402047981 */ /* 0x002ea2000c1e1b00 */
[----:B------:R-:W-:Y:S01]  /*00d0*/  BSSY.RECONVERGENT B0, `(.L_x_0) ;  /* 0x000001c000007945 */ /* 0x000fe20003800200 */
[----:B--2---:R-:W-:-:S14]  /*00e0*/  DSETP.NEU.AND P0, PT, |R4|, +INF , PT ;  /* 0x7ff000000400742a */ /* 0x004fdc0003f0d200 */
[----:B------:R-:W-:Y:S01]  /*00f0*/  @!P0 DMUL R20, RZ, R4 ;  /* 0x00000004ff148228 */ /* 0x000fe20000000000 */
[----:B------:R-:W-:Y:S01]  /*0100*/  @!P0 IMAD.MOV.U32 R6, RZ, RZ, RZ ;  /* 0x000000ffff068224 */ /* 0x000fe200078e00ff */
[----:B------:R-:W-:Y:S09]  /*0110*/  @!P0 BRA `(.L_x_1) ;  /* 0x00000000005c8947 */ /* 0x000ff20003800000 */
[----:B------:R-:W-:Y:S01]  /*0120*/  UMOV UR6, 0x6dc9c883 ;  /* 0x6dc9c88300067882 */ /* 0x000fe20000000000 */
[----:B------:R-:W-:Y:S01]  /*0130*/  UMOV UR7, 0x3fe45f30 ;  /* 0x3fe45f3000077882 */ /* 0x000fe20000000000 */
[C---:B------:R-:W-:Y:S02]  /*0140*/  DSETP.GE.AND P0, PT, |R4|.reuse, 2.14748364800000000000e+09, PT ;  /* 0x41e000000400742a */ /* 0x040fe40003f06200 */
[----:B------:R-:W-:Y:S01]  /*0150*/  DMUL R6, R4, UR6 ;  /* 0x0000000604067c28 */ /* 0x000fe20008000000 */
[----:B------:R-:W-:Y:S01]  /*0160*/  UMOV UR6, 0x54442d18 ;  /* 0x54442d1800067882 */ /* 0x000fe20000000000 */
[----:B------:R-:W-:-:S08]  /*0170*/  UMOV UR7, 0x3ff921fb ;  /* 0x3ff921fb00077882 */ /* 0x000fd00000000000 */
[----:B------:R-:W0:Y:S08]  /*0180*/  F2I.F64 R6, R6 ;  /* 0x0000000600067311 */ /* 0x000e300000301100 */
[----:B0-----:R-:W0:Y:S02]  /*0190*/  I2F.F64 R20, R6 ;  /* 0x0000000600147312 */ /* 0x001e240000201c00 */
[----:B0-----:R-:W-:Y:S01]  /*01a0*/  DFMA R8, R20, -UR6, R4 ;  /* 0x8000000614087c2b */ /* 0x001fe20008000004 */
[----:B------:R-:W-:Y:S01]  /*01b0*/  UMOV UR6, 0x33145c00 ;  /* 0x33145c0000067882 */ /* 0x000fe20000000000 */
[----:B------:R-:W-:-:S06]  /*01c0*/  UMOV UR7, 0x3c91a626 ;  /* 0x3c91a62600077882 */ /* 0x000fcc0000000000 */
[----:B------:R-:W-:Y:S01]  /*01d0*/  DFMA R8, R20, -UR6, R8 ;  /* 0x8000000614087c2b */ /* 0x000fe20008000008 */
[----:B------:R-:W-:Y:S01]  /*01e0*/  UMOV UR6, 0x252049c0 ;  /* 0x252049c000067882 */ /* 0x000fe20000000000 */
[----:B------:R-:W-:-:S06]  /*01f0*/  UMOV UR7, 0x397b839a ;  /* 0x397b839a00077882 */ /* 0x000fcc0000000000 */
[----:B------:R-:W-:Y:S01]  /*0200*/  DFMA R20, R20, -UR6, R8 ;  /* 0x8000000614147c2b */ /* 0x000fe20008000008 */
[----:B------:R-:W-:Y:S10]  /*0210*/  @!P0 BRA `(.L_x_1) ;  /* 0x00000000001c8947 */ /* 0x000ff40003800000 */
[----:B------:R-:W-:Y:S01]  /*0220*/  IMAD.MOV.U32 R12, RZ, RZ, R4 ;  /* 0x000000ffff0c7224 */ /* 0x000fe200078e0004 */
[----:B------:R-:W-:Y:S01]  /*0230*/  MOV R8, 0x260 ;  /* 0x0000026000087802 */ /* 0x000fe20000000f00 */
[----:B------:R-:W-:-:S07]  /*0240*/  IMAD.MOV.U32 R9, RZ, RZ, R5 ;  /* 0x000000ffff097224 */ /* 0x000fce00078e0005 */
[----:B------:R-:W-:Y:S05]  /*0250*/  CALL.REL.NOINC `($_Z15fill_sin_kernelPdS_i$__internal_trig_reduction_slowpathd) ;  /* 0x0000000c004c7944 */ /* 0x000fea0003c00000 */
[----:B------:R-:W-:Y:S02]  /*0260*/  IMAD.MOV.U32 R6, RZ, RZ, R11 ;  /* 0x000000ffff067224 */ /* 0x000fe400078e000b */
[----:B------:R-:W-:Y:S02]  /*0270*/  IMAD.MOV.U32 R20, RZ, RZ, R12 ;  /* 0x000000ffff147224 */ /* 0x000fe400078e000c */
[----:B------:R-:W-:-:S07]  /*0280*/  IMAD.MOV.U32 R21, RZ, RZ, R13 ;  /* 0x000000ffff157224 */ /* 0x000fce00078e000d */
.L_x_1:
[----:B------:R-:W-:Y:S05]  /*0290*/  BSYNC.RECONVERGENT B0 ;  /* 0x0000000000007941 */ /* 0x000fea0003800200 */
.L_x_0:
[----:B------:R-:W0:Y:S01]  /*02a0*/  LDCU.64 UR6, c[0x4][0x8] ;  /* 0x01000100ff0677ac */ /* 0x000e220008000a00 */
[----:B------:R-:W-:Y:S01]  /*02b0*/  IMAD.SHL.U32 R7, R6, 0x40, RZ ;  /* 0x0000004006077824 */ /* 0x000fe200078e00ff */
[----:B------:R-:W2:Y:S04]  /*02c0*/  LDG.E.64 R2, desc[UR4][R2.64+-0x8] ;  /* 0xfffff80402027981 */ /* 0x000ea8000c1e1b00 */
[----:B------:R-:W-:-:S04]  /*02d0*/  LOP3.LUT R7, R7, 0x40, RZ, 0xc0, !PT ;  /* 0x0000004007077812 */ /* 0x000fc800078ec0ff */
[----:B0-----:R-:W-:-:S05]  /*02e0*/  IADD3 R24, P0, PT, R7, UR6, RZ ;  /* 0x0000000607187c10 */ /* 0x001fca000ff1e0ff */
[----:B------:R-:W-:-:S05]  /*02f0*/  IMAD.X R25, RZ, RZ, UR7, P0 ;  /* 0x00000007ff197e24 */ /* 0x000fca00080e06ff */
[----:B------:R-:W3:Y:S04]  /*0300*/  LDG.E.128.CONSTANT R8, desc[UR4][R24.64] ;  /* 0x0000000418087981 */ /* 0x000ee8000c1e9d00 */
[----:B------:R-:W4:Y:S04]  /*0310*/  LDG.E.128.CONSTANT R12, desc[UR4][R24.64+0x10] ;  /* 0x00001004180c7981 */ /* 0x000f28000c1e9d00 */
[----:B------:R-:W5:Y:S01]  /*0320*/  LDG.E.128.CONSTANT R16, desc[UR4][R24.64+0x20] ;  /* 0x0000200418107981 */ /* 0x000f62000c1e9d00 */
[----:B------:R-:W-:Y:S01]  /*0330*/  LOP3.LUT R7, R6, 0x1, RZ, 0xc0, !PT ;  /* 0x0000000106077812 */ /* 0x000fe200078ec0ff */
[----:B------:R-:W-:-:S03]  /*0340*/  IMAD.MOV.U32 R26, RZ, RZ, 0x20fd8164 ;  /* 0x20fd8164ff1a7424 */ /* 0x000fc600078e00ff */
[----:B------:R-:W-:Y:S01]  /*0350*/  ISETP.NE.U32.AND P0, PT, R7, 0x1, PT ;  /* 0x000000010700780c */ /* 0x000fe20003f05070 */
[----:B------:R-:W-:Y:S01]  /*0360*/  IMAD.MOV.U32 R7, RZ, RZ, 0x3da8ff83 ;  /* 0x3da8ff83ff077424 */ /* 0x000fe200078e00ff */
[----:B------:R-:W-:Y:S02]  /*0370*/  DMUL R22, R20, R20 ;  /* 0x0000001414167228 */ /* 0x000fe40000000000 */
[----:B------:R-:W-:Y:S02]  /*0380*/  FSEL R26, R26, -8.06006814911005101289e+34, !P0 ;  /* 0xf9785eba1a1a7808 */ /* 0x000fe40004000000 */
[----:B------:R-:W-:Y:S01]  /*0390*/  FSEL R27, -R7, 0.11223486810922622681, !P0 ;  /* 0x3de5db65071b7808 */ /* 0x000fe20004000100 */
[----:B------:R-:W-:Y:S05]  /*03a0*/  BSSY.RECONVERGENT B0, `(.L_x_2) ;  /* 0x000002a000007945 */ /* 0x000fea0003800200 */
[----:B---3--:R-:W-:-:S08]  /*03b0*/  DFMA R8, R22, R26, R8 ;  /* 0x0000001a1608722b */ /* 0x008fd00000000008 */
[----:B------:R-:W-:-:S08]  /*03c0*/  DFMA R8, R22, R8, R10 ;  /* 0x000000081608722b */ /* 0x000fd0000000000a */
[----:B----4-:R-:W-:-:S08]  /*03d0*/  DFMA R8, R22, R8, R12 ;  /* 0x000000081608722b */ /* 0x010fd0000000000c */
[----:B------:R-:W-:-:S08]  /*03e0*/  DFMA R8, R22, R8, R14 ;  /* 0x000000081608722b */ /* 0x000fd0000000000e */
[----:B-----5:R-:W-:-:S08]  /*03f0*/  DFMA R8, R22, R8, R16 ;  /* 0x000000081608722b */ /* 0x020fd00000000010 */
[----:B------:R-:W-:-:S08]  /*0400*/  DFMA R8, R22, R8, R18 ;  /* 0x000000081608722b */ /* 0x000fd00000000012 */
[----:B------:R-:W-:Y:S02]  /*0410*/  DFMA R20, R8, R20, R20 ;  /* 0x000000140814722b */ /* 0x000fe40000000014 */
[----:B------:R-:W-:Y:S02]  /*0420*/  DFMA R8, R22, R8, 1 ;  /* 0x3ff000001608742b */ /* 0x000fe40000000008 */
[----:B--2---:R-:W-:-:S08]  /*0430*/  DSETP.NEU.AND P1, PT, |R2|, +INF , PT ;  /* 0x7ff000000200742a */ /* 0x004fd00003f2d200 */
[----:B------:R-:W-:Y:S02]  /*0440*/  FSEL R10, R8, R20, !P0 ;  /* 0x00000014080a7208 */ /* 0x000fe40004000000 */
[----:B------:R-:W-:-:S06]  /*0450*/  FSEL R11, R9, R21, !P0 ;  /* 0x00000015090b7208 */ /* 0x000fcc0004000000 */
[----:B------:R-:W-:Y:S01]  /*0460*/  DADD R8, RZ, -R10 ;  /* 0x00000000ff087229 */ /* 0x000fe2000000080a */
[----:B------:R-:W-:Y:S01]  /*0470*/  LOP3.LUT P0, RZ, R6, 0x2, RZ, 0xc0, !PT ;  /* 0x0000000206ff7812 */ /* 0x000fe2000780c0ff */
[----:B------:R-:W-:Y:S01]  /*0480*/  @!P1 DMUL R20, RZ, R2 ;  /* 0x00000002ff149228 */ /* 0x000fe20000000000 */
[----:B------:R-:W-:-:S07]  /*0490*/  @!P1 IMAD.MOV.U32 R24, RZ, RZ, RZ ;  /* 0x000000ffff189224 */ /* 0x000fce00078e00ff */
[----:B------:R-:W-:Y:S02]  /*04a0*/  FSEL R6, R10, R8, !P0 ;  /* 0x000000080a067208 */ /* 0x000fe40004000000 */
[----:B------:R-:W-:Y:S01]  /*04b0*/  FSEL R7, R11, R9, !P0 ;  /* 0x000000090b077208 */ /* 0x000fe20004000000 */
[----:B------:R-:W-:Y:S06]  /*04c0*/  @!P1 BRA `(.L_x_3) ;  /* 0x00000000005c9947 */ /* 0x000fec0003800000 */
        /* <DEDUP_REMOVED lines=23> */
.L_x_3:
[----:B------:R-:W-:Y:S05]  /*0640*/  BSYNC.RECONVERGENT B0 ;  /* 0x0000000000007941 */ /* 0x000fea0003800200 */
.L_x_2:
[----:B------:R-:W0:Y:S01]  /*0650*/  LDCU.64 UR6, c[0x4][0x8] ;  /* 0x01000100ff0677ac */ /* 0x000e220008000a00 */
[----:B------:R-:W-:-:S05]  /*0660*/  IMAD.SHL.U32 R8, R24, 0x40, RZ ;  /* 0x0000004018087824 */ /* 0x000fca00078e00ff */
[----:B------:R-:W-:-:S04]  /*0670*/  LOP3.LUT R8, R8, 0x40, RZ, 0xc0, !PT ;  /* 0x0000004008087812 */ /* 0x000fc800078ec0ff */
[----:B0-----:R-:W-:-:S05]  /*0680*/  IADD3 R28, P0, PT, R8, UR6, RZ ;  /* 0x00000006081c7c10 */ /* 0x001fca000ff1e0ff */
[----:B------:R-:W-:-:S05]  /*0690*/  IMAD.X R29, RZ, RZ, UR7, P0 ;  /* 0x00000007ff1d7e24 */ /* 0x000fca00080e06ff */
[----:B------:R-:W2:Y:S04]  /*06a0*/  LDG.E.128.CONSTANT R8, desc[UR4][R28.64] ;  /* 0x000000041c087981 */ /* 0x000ea8000c1e9d00 */
[----:B------:R-:W3:Y:S04]  /*06b0*/  LDG.E.128.CONSTANT R12, desc[UR4][R28.64+0x10] ;  /* 0x000010041c0c7981 */ /* 0x000ee8000c1e9d00 */
[----:B------:R-:W4:Y:S01]  /*06c0*/  LDG.E.128.CONSTANT R16, desc[UR4][R28.64+0x20] ;  /* 0x000020041c107981 */ /* 0x000f22000c1e9d00 */
[----:B------:R-:W-:Y:S01]  /*06d0*/  LOP3.LUT R22, R24, 0x1, RZ, 0xc0, !PT ;  /* 0x0000000118167812 */ /* 0x000fe200078ec0ff */
[----:B------:R-:W-:Y:S01]  /*06e0*/  IMAD.MOV.U32 R26, RZ, RZ, 0x20fd8164 ;  /* 0x20fd8164ff1a7424 */ /* 0x000fe200078e00ff */
[----:B------:R-:W-:Y:S01]  /*06f0*/  DADD R4, R4, -R2 ;  /* 0x0000000004047229 */ /* 0x000fe20000000802 */
[----:B------:R-:W-:Y:S01]  /*0700*/  BSSY.RECONVERGENT B0, `(.L_x_4) ;  /* 0x0000025000007945 */ /* 0x000fe20003800200 */
[----:B------:R-:W-:Y:S01]  /*0710*/  ISETP.NE.U32.AND P0, PT, R22, 0x1, PT ;  /* 0x000000011600780c */ /* 0x000fe20003f05070 */
[----:B------:R-:W-:-:S02]  /*0720*/  IMAD.MOV.U32 R22, RZ, RZ, 0x3da8ff83 ;  /* 0x3da8ff83ff167424 */ /* 0x000fc400078e00ff */
[----:B------:R-:W-:Y:S01]  /*0730*/  IMAD.MOV.U32 R2, RZ, RZ, 0x1 ;  /* 0x00000001ff027424 */ /* 0x000fe200078e00ff */
[----:B------:R-:W-:Y:S01]  /*0740*/  FSEL R26, R26, -8.06006814911005101289e+34, !P0 ;  /* 0xf9785eba1a1a7808 */ /* 0x000fe20004000000 */
[----:B------:R-:W0:Y:S01]  /*0750*/  MUFU.RCP64H R3, R5 ;  /* 0x0000000500037308 */ /* 0x000e220000001800 */
[----:B------:R-:W-:Y:S01]  /*0760*/  FSEL R27, -R22, 0.11223486810922622681, !P0 ;  /* 0x3de5db65161b7808 */ /* 0x000fe20004000100 */
[----:B------:R-:W-:-:S08]  /*0770*/  DMUL R22, R20, R20 ;  /* 0x0000001414167228 */ /* 0x000fd00000000000 */
[----:B--2---:R-:W-:-:S08]  /*0780*/  DFMA R8, R22, R26, R8 ;  /* 0x0000001a1608722b */ /* 0x004fd00000000008 */
[----:B------:R-:W-:Y:S02]  /*0790*/  DFMA R8, R22, R8, R10 ;  /* 0x000000081608722b */ /* 0x000fe4000000000a */
[----:B0-----:R-:W-:-:S06]  /*07a0*/  DFMA R10, -R4, R2, 1 ;  /* 0x3ff00000040a742b */ /* 0x001fcc0000000102 */
[----:B---3--:R-:W-:Y:S02]  /*07b0*/  DFMA R8, R22, R8, R12 ;  /* 0x000000081608722b */ /* 0x008fe4000000000c */
[----:B------:R-:W-:-:S06]  /*07c0*/  DFMA R10, R10, R10, R10 ;  /* 0x0000000a0a0a722b */ /* 0x000fcc000000000a */
[----:B------:R-:W-:Y:S02]  /*07d0*/  DFMA R8, R22, R8, R14 ;  /* 0x000000081608722b */ /* 0x000fe4000000000e */
[----:B------:R-:W-:-:S06]  /*07e0*/  DFMA R10, R2, R10, R2 ;  /* 0x0000000a020a722b */ /* 0x000fcc0000000002 */
[----:B----4-:R-:W-:-:S08]  /*07f0*/  DFMA R8, R22, R8, R16 ;  /* 0x000000081608722b */ /* 0x010fd00000000010 */
[----:B------:R-:W-:-:S08]  /*0800*/  DFMA R8, R22, R8, R18 ;  /* 0x000000081608722b */ /* 0x000fd00000000012 */
[----:B------:R-:W-:Y:S02]  /*0810*/  DFMA R20, R8, R20, R20 ;  /* 0x000000140814722b */ /* 0x000fe40000000014 */
[----:B------:R-:W-:-:S10]  /*0820*/  DFMA R8, R22, R8, 1 ;  /* 0x3ff000001608742b */ /* 0x000fd40000000008 */
[----:B------:R-:W-:Y:S02]  /*0830*/  FSEL R12, R8, R20, !P0 ;  /* 0x00000014080c7208 */ /* 0x000fe40004000000 */
[----:B------:R-:W-:Y:S01]  /*0840*/  FSEL R13, R9, R21, !P0 ;  /* 0x00000015090d7208 */ /* 0x000fe20004000000 */
[----:B------:R-:W-:Y:S01]  /*0850*/  DFMA R8, -R4, R10, 1 ;  /* 0x3ff000000408742b */ /* 0x000fe2000000010a */
[----:B------:R-:W-:-:S04]  /*0860*/  LOP3.LUT P0, RZ, R24, 0x2, RZ, 0xc0, !PT ;  /* 0x0000000218ff7812 */ /* 0x000fc8000780c0ff */
[----:B------:R-:W-:-:S03]  /*0870*/  DADD R2, RZ, -R12 ;  /* 0x00000000ff027229 */ /* 0x000fc6000000080c */
[----:B------:R-:W-:-:S07]  /*0880*/  DFMA R8, R10, R8, R10 ;  /* 0x000000080a08722b */ /* 0x000fce000000000a */
[----:B------:R-:W-:Y:S02]  /*0890*/  FSEL R2, R12, R2, !P0 ;  /* 0x000000020c027208 */ /* 0x000fe40004000000 */
[----:B------:R-:W-:-:S06]  /*08a0*/  FSEL R3, R13, R3, !P0 ;  /* 0x000000030d037208 */ /* 0x000fcc0004000000 */
[----:B------:R-:W-:-:S08]  /*08b0*/  DADD R12, R6, -R2 ;  /* 0x00000000060c7229 */ /* 0x000fd00000000802 */
[----:B------:R-:W-:Y:S02]  /*08c0*/  DMUL R2, R12, R8 ;  /* 0x000000080c027228 */ /* 0x000fe40000000000 */
[----:B------:R-:W-:-:S06]  /*08d0*/  FSETP.GEU.AND P1, PT, |R13|, 6.5827683646048100446e-37, PT ;  /* 0x036000000d00780b */ /* 0x000fcc0003f2e200 */
[----:B------:R-:W-:-:S08]  /*08e0*/  DFMA R6, -R4, R2, R12 ;  /* 0x000000020406722b */ /* 0x000fd0000000010c */
[----:B------:R-:W-:-:S10]  /*08f0*/  DFMA R2, R8, R6, R2 ;  /* 0x000000060802722b */ /* 0x000fd40000000002 */
[----:B------:R-:W-:-:S05]  /*0900*/  FFMA R6, RZ, R5, R3 ;  /* 0x00000005ff067223 */ /* 0x000fca0000000003 */
[----:B------:R-:W-:-:S13]  /*0910*/  FSETP.GT.AND P0, PT, |R6|, 1.469367938527859385e-39, PT ;  /* 0x001000000600780b */ /* 0x000fda0003f04200 */
[----:B------:R-:W-:Y:S05]  /*0920*/  @P0 BRA P1, `(.L_x_5) ;  /* 0x0000000000080947 */ /* 0x000fea0000800000 */
[----:B------:R-:W-:-:S07]  /*0930*/  MOV R10, 0x950 ;  /* 0x00000950000a7802 */ /* 0x000fce0000000f00 */
[----:B------:R-:W-:Y:S05]  /*0940*/  CALL.REL.NOINC `($__internal_0_$__cuda_sm20_div_rn_f64_full) ;  /* 0x0000000000147944 */ /* 0x000fea0003c00000 */
.L_x_5:
[----:B------:R-:W-:Y:S05]  /*0950*/  BSYNC.RECONVERGENT B0 ;  /* 0x0000000000007941 */ /* 0x000fea0003800200 */
.L_x_4:
[----:B------:R-:W0:Y:S02]  /*0960*/  LDC.64 R4, c[0x0][0x380] ;  /* 0x0000e000ff047b82 */ /* 0x000e240000000a00 */
[----:B0-----:R-:W-:-:S05]  /*0970*/  IMAD.WIDE R4, R0, 0x8, R4 ;  /* 0x0000000800047825 */ /* 0x001fca00078e0204 */
[----:B------:R-:W-:Y:S01]  /*0980*/  STG.E.64 desc[UR4][R4.64], R2 ;  /* 0x0000000204007986 */ /* 0x000fe2000c101b04 */
[----:B------:R-:W-:Y:S05]  /*0990*/  EXIT ;  /* 0x000000000000794d */ /* 0x000fea0003800000 */
        .weak           $__internal_0_$__cuda_sm20_div_rn_f64_full
        .type           $__internal_0_$__cuda_sm20_div_rn_f64_full,@function
        .size           $__internal_0_$__cuda_sm20_div_rn_f64_full,($_Z15fill_sin_kernelPdS_i$__internal_trig_reduction_slowpathd - $__internal_0_$__cuda_sm20_div_rn_f64_full)
$__internal_0_$__cuda_sm20_div_rn_f64_full:
[C---:B------:R-:W-:Y:S01]  /*09a0*/  FSETP.GEU.AND P0, PT, |R5|.reuse, 1.469367938527859385e-39, PT ;  /* 0x001000000500780b */ /* 0x040fe20003f0e200 */
[----:B------:R-:W-:Y:S01]  /*09b0*/  IMAD.MOV.U32 R7, RZ, RZ, R13 ;  /* 0x000000ffff077224 */ /* 0x000fe200078e000d */
[C---:B------:R-:W-:Y:S01]  /*09c0*/  LOP3.LUT R2, R5.reuse, 0x800fffff, RZ, 0xc0, !PT ;  /* 0x800fffff05027812 */ /* 0x040fe200078ec0ff */
[----:B------:R-:W-:Y:S01]  /*09d0*/  IMAD.MOV.U32 R16, RZ, RZ, 0x1 ;  /* 0x00000001ff107424 */ /* 0x000fe200078e00ff */
[----:B------:R-:W-:Y:S01]  /*09e0*/  LOP3.LUT R14, R5, 0x7ff00000, RZ, 0xc0, !PT ;  /* 0x7ff00000050e7812 */ /* 0x000fe200078ec0ff */
[----:B------:R-:W-:Y:S01]  /*09f0*/  IMAD.MOV.U32 R6, RZ, RZ, R12 ;  /* 0x000000ffff067224 */ /* 0x000fe200078e000c */
[----:B------:R-:W-:Y:S01]  /*0a00*/  LOP3.LUT R3, R2, 0x3ff00000, RZ, 0xfc, !PT ;  /* 0x3ff0000002037812 */ /* 0x000fe200078efcff */
[----:B------:R-:W-:Y:S01]  /*0a10*/  IMAD.MOV.U32 R2, RZ, RZ, R4 ;  /* 0x000000ffff027224 */ /* 0x000fe200078e0004 */
[C---:B------:R-:W-:Y:S01]  /*0a20*/  FSETP.GEU.AND P2, PT, |R7|.reuse, 1.469367938527859385e-39, PT ;  /* 0x001000000700780b */ /* 0x040fe20003f4e200 */
[----:B------:R-:W-:Y:S01]  /*0a30*/  BSSY.RECONVERGENT B1, `(.L_x_6) ;  /* 0x0000051000017945 */ /* 0x000fe20003800200 */
[----:B------:R-:W-:-:S03]  /*0a40*/  LOP3.LUT R11, R7, 0x7ff00000, RZ, 0xc0, !PT ;  /* 0x7ff00000070b7812 */ /* 0x000fc600078ec0ff */
[----:B------:R-:W-:Y:S01]  /*0a50*/  @!P0 DMUL R2, R4, 8.98846567431157953865e+307 ;  /* 0x7fe0000004028828 */ /* 0x000fe20000000000 */
[----:B------:R-:W-:-:S05]  /*0a60*/  ISETP.GE.U32.AND P1, PT, R11, R14, PT ;  /* 0x0000000e0b00720c */ /* 0x000fca0003f26070 */
[----:B------:R-:W0:Y:S02]  /*0a70*/  MUFU.RCP64H R17, R3 ;  /* 0x0000000300117308 */ /* 0x000e240000001800 */
[----:B------:R-:W-:Y:S01]  /*0a80*/  @!P2 LOP3.LUT R12, R5, 0x7ff00000, RZ, 0xc0, !PT ;  /* 0x7ff00000050ca812 */ /* 0x000fe200078ec0ff */
[----:B------:R-:W-:-:S03]  /*0a90*/  @!P2 IMAD.MOV.U32 R18, RZ, RZ, RZ ;  /* 0x000000ffff12a224 */ /* 0x000fc600078e00ff */
[----:B------:R-:W-:Y:S01]  /*0aa0*/  @!P2 ISETP.GE.U32.AND P3, PT, R11, R12, PT ;  /* 0x0000000c0b00a20c */ /* 0x000fe20003f66070 */
[----:B------:R-:W-:-:S05]  /*0ab0*/  IMAD.MOV.U32 R12, RZ, RZ, 0x1ca00000 ;  /* 0x1ca00000ff0c7424 */ /* 0x000fca00078e00ff */
[----:B------:R-:W-:-:S04]  /*0ac0*/  @!P2 SEL R13, R12, 0x63400000, !P3 ;  /* 0x634000000c0da807 */ /* 0x000fc80005800000 */
[----:B------:R-:W-:Y:S01]  /*0ad0*/  @!P2 LOP3.LUT R13, R13, 0x80000000, R7, 0xf8, !PT ;  /* 0x800000000d0da812 */ /* 0x000fe200078ef807 */
[----:B0-----:R-:W-:-:S03]  /*0ae0*/  DFMA R8, R16, -R2, 1 ;  /* 0x3ff000001008742b */ /* 0x001fc60000000802 */
[----:B------:R-:W-:-:S05]  /*0af0*/  @!P2 LOP3.LUT R19, R13, 0x100000, RZ, 0xfc, !PT ;  /* 0x001000000d13a812 */ /* 0x000fca00078efcff */
[----:B------:R-:W-:-:S08]  /*0b00*/  DFMA R8, R8, R8, R8 ;  /* 0x000000080808722b */ /* 0x000fd00000000008 */
[----:B------:R-:W-:Y:S01]  /*0b10*/  DFMA R16, R16, R8, R16 ;  /* 0x000000081010722b */ /* 0x000fe20000000010 */
[----:B------:R-:W-:Y:S01]  /*0b20*/  SEL R9, R12, 0x63400000, !P1 ;  /* 0x634000000c097807 */ /* 0x000fe20004800000 */
[----:B------:R-:W-:-:S03]  /*0b30*/  IMAD.MOV.U32 R8, RZ, RZ, R6 ;  /* 0x000000ffff087224 */ /* 0x000fc600078e0006 */
[----:B------:R-:W-:-:S03]  /*0b40*/  LOP3.LUT R9, R9, 0x800fffff, R7, 0xf8, !PT ;  /* 0x800fffff09097812 */ /* 0x000fc600078ef807 */
[----:B------:R-:W-:-:S03]  /*0b50*/  DFMA R20, R16, -R2, 1 ;  /* 0x3ff000001014742b */ /* 0x000fc60000000802 */
[----:B------:R-:W-:-:S05]  /*0b60*/  @!P2 DFMA R8, R8, 2, -R18 ;  /* 0x400000000808a82b */ /* 0x000fca0000000812 */
[----:B------:R-:W-:Y:S01]  /*0b70*/  DFMA R16, R16, R20, R16 ;  /* 0x000000141010722b */ /* 0x000fe20000000010 */
[----:B------:R-:W-:Y:S02]  /*0b80*/  IMAD.MOV.U32 R21, RZ, RZ, R11 ;  /* 0x000000ffff157224 */ /* 0x000fe400078e000b */
[----:B------:R-:W-:Y:S01]  /*0b90*/  IMAD.MOV.U32 R20, RZ, RZ, R14 ;  /* 0x000000ffff147224 */ /* 0x000fe200078e000e */
[----:B------:R-:W-:Y:S02]  /*0ba0*/  @!P0 LOP3.LUT R20, R3, 0x7ff00000, RZ, 0xc0, !PT ;  /* 0x7ff0000003148812 */ /* 0x000fe400078ec0ff */
[----:B------:R-:W-:Y:S02]  /*0bb0*/  @!P2 LOP3.LUT R21, R9, 0x7ff00000, RZ, 0xc0, !PT ;  /* 0x7ff000000915a812 */ /* 0x000fe400078ec0ff */
[----:B------:R-:W-:Y:S01]  /*0bc0*/  DMUL R18, R16, R8 ;  /* 0x0000000810127228 */ /* 0x000fe20000000000 */
[----:B------:R-:W-:Y:S02]  /*0bd0*/  VIADD R22, R20, 0xffffffff ;  /* 0xffffffff14167836 */ /* 0x000fe40000000000 */
[----:B------:R-:W-:-:S05]  /*0be0*/  VIADD R13, R21, 0xffffffff ;  /* 0xffffffff150d7836 */ /* 0x000fca0000000000 */
[----:B------:R-:W-:Y:S01]  /*0bf0*/  DFMA R14, R18, -R2, R8 ;  /* 0x80000002120e722b */ /* 0x000fe20000000008 */
[----:B------:R-:W-:-:S04]  /*0c00*/  ISETP.GT.U32.AND P0, PT, R13, 0x7feffffe, PT ;  /* 0x7feffffe0d00780c */ /* 0x000fc80003f04070 */
[----:B------:R-:W-:-:S03]  /*0c10*/  ISETP.GT.U32.OR P0, PT, R22, 0x7feffffe, P0 ;  /* 0x7feffffe1600780c */ /* 0x000fc60000704470 */
[----:B------:R-:W-:-:S10]  /*0c20*/  DFMA R14, R16, R14, R18 ;  /* 0x0000000e100e722b */ /* 0x000fd40000000012 */
[----:B------:R-:W-:Y:S05]  /*0c30*/  @P0 BRA `(.L_x_7) ;  /* 0x00000000006c0947 */ /* 0x000fea0003800000 */
[----:B------:R-:W-:-:S04]  /*0c40*/  LOP3.LUT R16, R5, 0x7ff00000, RZ, 0xc0, !PT ;  /* 0x7ff0000005107812 */ /* 0x000fc800078ec0ff */
[CC--:B------:R-:W-:Y:S02]  /*0c50*/  VIADDMNMX R6, R11.reuse, -R16.reuse, 0xb9600000, !PT ;  /* 0xb96000000b067446 */ /* 0x0c0fe40007800910 */
[----:B------:R-:W-:Y:S02]  /*0c60*/  ISETP.GE.U32.AND P0, PT, R11, R16, PT ;  /* 0x000000100b00720c */ /* 0x000fe40003f06070 */
[----:B------:R-:W-:Y:S02]  /*0c70*/  VIMNMX R6, PT, PT, R6, 0x46a00000, PT ;  /* 0x46a0000006067848 */ /* 0x000fe40003fe0100 */
[----:B------:R-:W-:-:S05]  /*0c80*/  SEL R11, R12, 0x63400000, !P0 ;  /* 0x634000000c0b7807 */ /* 0x000fca0004000000 */
[----:B------:R-:W-:Y:S02]  /*0c90*/  IMAD.IADD R11, R6, 0x1, -R11 ;  /* 0x00000001060b7824 */ /* 0x000fe400078e0a0b */
[----:B------:R-:W-:Y:S02]  /*0ca0*/  IMAD.MOV.U32 R6, RZ, RZ, RZ ;  /* 0x000000ffff067224 */ /* 0x000fe400078e00ff */
[----:B------:R-:W-:-:S06]  /*0cb0*/  VIADD R7, R11, 0x7fe00000 ;  /* 0x7fe000000b077836 */ /* 0x000fcc0000000000 */
[----:B------:R-:W-:-:S10]  /*0cc0*/  DMUL R12, R14, R6 ;  /* 0x000000060e0c7228 */ /* 0x000fd40000000000 */
[----:B------:R-:W-:-:S13]  /*0cd0*/  FSETP.GTU.AND P0, PT, |R13|, 1.469367938527859385e-39, PT ;  /* 0x001000000d00780b */ /* 0x000fda0003f0c200 */
[----:B------:R-:W-:Y:S05]  /*0ce0*/  @P0 BRA `(.L_x_8) ;  /* 0x0000000000940947 */ /* 0x000fea0003800000 */
[----:B------:R-:W-:Y:S01]  /*0cf0*/  DFMA R2, R14, -R2, R8 ;  /* 0x800000020e02722b */ /* 0x000fe20000000008 */
[----:B------:R-:W-:-:S09]  /*0d00*/  IMAD.MOV.U32 R6, RZ, RZ, RZ ;  /* 0x000000ffff067224 */ /* 0x000fd200078e00ff */
[C---:B------:R-:W-:Y:S02]  /*0d10*/  FSETP.NEU.AND P0, PT, R3.reuse, RZ, PT ;  /* 0x000000ff0300720b */ /* 0x040fe40003f0d000 */
[----:B------:R-:W-:-:S04]  /*0d20*/  LOP3.LUT R5, R3, 0x80000000, R5, 0x48, !PT ;  /* 0x8000000003057812 */ /* 0x000fc800078e4805 */
[----:B------:R-:W-:-:S07]  /*0d30*/  LOP3.LUT R7, R5, R7, RZ, 0xfc, !PT ;  /* 0x0000000705077212 */ /* 0x000fce00078efcff */
[----:B------:R-:W-:Y:S05]  /*0d40*/  @!P0 BRA `(.L_x_8) ;  /* 0x00000000007c8947 */ /* 0x000fea0003800000 */
[----:B------:R-:W-:Y:S01]  /*0d50*/  IMAD.MOV R3, RZ, RZ, -R11 ;  /* 0x000000ffff037224 */ /* 0x000fe200078e0a0b */
[----:B------:R-:W-:Y:S01]  /*0d60*/  DMUL.RP R6, R14, R6 ;  /* 0x000000060e067228 */ /* 0x000fe20000008000 */
[----:B------:R-:W-:-:S06]  /*0d70*/  IMAD.MOV.U32 R2, RZ, RZ, RZ ;  /* 0x000000ffff027224 */ /* 0x000fcc00078e00ff */
[----:B------:R-:W-:-:S03]  /*0d80*/  DFMA R2, R12, -R2, R14 ;  /* 0x800000020c02722b */ /* 0x000fc6000000000e */
[----:B------:R-:W-:-:S03]  /*0d90*/  LOP3.LUT R5, R7, R5, RZ, 0x3c, !PT ;  /* 0x0000000507057212 */ /* 0x000fc600078e3cff */
[----:B------:R-:W-:-:S04]  /*0da0*/  IADD3 R2, PT, PT, -R11, -0x43300000, RZ ;  /* 0xbcd000000b027810 */ /* 0x000fc80007ffe1ff */
[----:B------:R-:W-:-:S04]  /*0db0*/  FSETP.NEU.AND P0, PT, |R3|, R2, PT ;  /* 0x000000020300720b */ /* 0x000fc80003f0d200 */
[----:B------:R-:W-:Y:S02]  /*0dc0*/  FSEL R12, R6, R12, !P0 ;  /* 0x0000000c060c7208 */ /* 0x000fe40004000000 */
[----:B------:R-:W-:Y:S01]  /*0dd0*/  FSEL R13, R5, R13, !P0 ;  /* 0x0000000d050d7208 */ /* 0x000fe20004000000 */
[----:B------:R-:W-:Y:S06]  /*0de0*/  BRA `(.L_x_8) ;  /* 0x0000000000547947 */ /* 0x000fec0003800000 */
.L_x_7:
[----:B------:R-:W-:-:S14]  /*0df0*/  DSETP.NAN.AND P0, PT, R6, R6, PT ;  /* 0x000000060600722a */ /* 0x000fdc0003f08000 */
[----:B------:R-:W-:Y:S05]  /*0e00*/  @P0 BRA `(.L_x_9) ;  /* 0x0000000000440947 */ /* 0x000fea0003800000 */
[----:B------:R-:W-:-:S14]  /*0e10*/  DSETP.NAN.AND P0, PT, R4, R4, PT ;  /* 0x000000040400722a */ /* 0x000fdc0003f08000 */
[----:B------:R-:W-:Y:S05]  /*0e20*/  @P0 BRA `(.L_x_10) ;  /* 0x0000000000300947 */ /* 0x000fea0003800000 */
[----:B------:R-:W-:Y:S01]  /*0e30*/  ISETP.NE.AND P0, PT, R21, R20, PT ;  /* 0x000000141500720c */ /* 0x000fe20003f05270 */
[----:B------:R-:W-:Y:S02]  /*0e40*/  IMAD.MOV.U32 R12, RZ, RZ, 0x0 ;  /* 0x00000000ff0c7424 */ /* 0x000fe400078e00ff */
[----:B------:R-:W-:-:S10]  /*0e50*/  IMAD.MOV.U32 R13, RZ, RZ, -0x80000 ;  /* 0xfff80000ff0d7424 */ /* 0x000fd400078e00ff */
[----:B------:R-:W-:Y:S05]  /*0e60*/  @!P0 BRA `(.L_x_8) ;  /* 0x0000000000348947 */ /* 0x000fea0003800000 */
[----:B------:R-:W-:Y:S02]  /*0e70*/  ISETP.NE.AND P0, PT, R21, 0x7ff00000, PT ;  /* 0x7ff000001500780c */ /* 0x000fe40003f05270 */
[----:B------:R-:W-:Y:S02]  /*0e80*/  LOP3.LUT R13, R7, 0x80000000, R5, 0x48, !PT ;  /* 0x80000000070d7812 */ /* 0x000fe400078e4805 */
[----:B------:R-:W-:-:S13]  /*0e90*/  ISETP.EQ.OR P0, PT, R20, RZ, !P0 ;  /* 0x000000ff1400720c */ /* 0x000fda0004702670 */
[----:B------:R-:W-:Y:S01]  /*0ea0*/  @P0 LOP3.LUT R2, R13, 0x7ff00000, RZ, 0xfc, !PT ;  /* 0x7ff000000d020812 */ /* 0x000fe200078efcff */
[----:B------:R-:W-:Y:S02]  /*0eb0*/  @!P0 IMAD.MOV.U32 R12, RZ, RZ, RZ ;  /* 0x000000ffff0c8224 */ /* 0x000fe400078e00ff */
[----:B------:R-:W-:Y:S02]  /*0ec0*/  @P0 IMAD.MOV.U32 R12, RZ, RZ, RZ ;  /* 0x000000ffff0c0224 */ /* 0x000fe400078e00ff */
[----:B------:R-:W-:Y:S01]  /*0ed0*/  @P0 IMAD.MOV.U32 R13, RZ, RZ, R2 ;  /* 0x000000ffff0d0224 */ /* 0x000fe200078e0002 */
[----:B------:R-:W-:Y:S06]  /*0ee0*/  BRA `(.L_x_8) ;  /* 0x0000000000147947 */ /* 0x000fec0003800000 */
.L_x_10:
[----:B------:R-:W-:Y:S01]  /*0ef0*/  LOP3.LUT R13, R5, 0x80000, RZ, 0xfc, !PT ;  /* 0x00080000050d7812 */ /* 0x000fe200078efcff */
[----:B------:R-:W-:Y:S01]  /*0f00*/  IMAD.MOV.U32 R12, RZ, RZ, R4 ;  /* 0x000000ffff0c7224 */ /* 0x000fe200078e0004 */
[----:B------:R-:W-:Y:S06]  /*0f10*/  BRA `(.L_x_8) ;  /* 0x0000000000087947 */ /* 0x000fec0003800000 */
.L_x_9:
[----:B------:R-:W-:Y:S01]  /*0f20*/  LOP3.LUT R13, R7, 0x80000, RZ, 0xfc, !PT ;  /* 0x00080000070d7812 */ /* 0x000fe200078efcff */
[----:B------:R-:W-:-:S07]  /*0f30*/  IMAD.MOV.U32 R12, RZ, RZ, R6 ;  /* 0x000000ffff0c7224 */ /* 0x000fce00078e0006 */
.L_x_8:
[----:B------:R-:W-:Y:S05]  /*0f40*/  BSYNC.RECONVERGENT B1 ;  /* 0x0000000000017941 */ /* 0x000fea0003800200 */
.L_x_6:
[----:B------:R-:W-:Y:S02]  /*0f50*/  IMAD.MOV.U32 R11, RZ, RZ, 0x0 ;  /* 0x00000000ff0b7424 */ /* 0x000fe400078e00ff */
[----:B------:R-:W-:Y:S02]  /*0f60*/  IMAD.MOV.U32 R2, RZ, RZ, R12 ;  /* 0x000000ffff027224 */ /* 0x000fe400078e000c */
[----:B------:R-:W-:Y:S01]  /*0f70*/  IMAD.MOV.U32 R3, RZ, RZ, R13 ;  /* 0x000000ffff037224 */ /* 0x000fe200078e000d */
[----:B------:R-:W-:Y:S06]  /*0f80*/  RET.REL.NODEC R10 `(_Z15fill_sin_kernelPdS_i) ;  /* 0xfffffff00a1c7950 */ /* 0x000fec0003c3ffff */
        .type           $_Z15fill_sin_kernelPdS_i$__internal_trig_reduction_slowpathd,@function
        .size           $_Z15fill_sin_kernelPdS_i$__internal_trig_reduction_slowpathd,(.L_x_20 - $_Z15fill_sin_kernelPdS_i$__internal_trig_reduction_slowpathd)
$_Z15fill_sin_kernelPdS_i$__internal_trig_reduction_slowpathd:
[----:B------:R-:W-:Y:S01]  /*0f90*/  SHF.R.U32.HI R10, RZ, 0x14, R9 ;  /* 0x00000014ff0a7819 */ /* 0x000fe20000011609 */
[----:B------:R-:W-:-:S03]  /*0fa0*/  IMAD.MOV.U32 R11, RZ, RZ, RZ ;  /* 0x000000ffff0b7224 */ /* 0x000fc600078e00ff */
[----:B------:R-:W-:-:S04]  /*0fb0*/  LOP3.LUT R13, R10, 0x7ff, RZ, 0xc0, !PT ;  /* 0x000007ff0a0d7812 */ /* 0x000fc800078ec0ff */
[----:B------:R-:W-:-:S13]  /*0fc0*/  ISETP.NE.AND P0, PT, R13, 0x7ff, PT ;  /* 0x000007ff0d00780c */ /* 0x000fda0003f05270 */
[----:B------:R-:W-:Y:S05]  /*0fd0*/  @!P0 BRA `(.L_x_11) ;  /* 0x0000000800588947 */ /* 0x000fea0003800000 */
[----:B------:R-:W-:Y:S01]  /*0fe0*/  VIADD R13, R13, 0xfffffc00 ;  /* 0xfffffc000d0d7836 */ /* 0x000fe20000000000 */
[----:B------:R-:W-:Y:S01]  /*0ff0*/  BSSY.RECONVERGENT B1, `(.L_x_12) ;  /* 0x0000033000017945 */ /* 0x000fe20003800200 */
[----:B------:R-:W-:-:S03]  /*1000*/  CS2R R16, SRZ ;  /* 0x0000000000107805 */ /* 0x000fc6000001ff00 */
[----:B------:R-:W-:Y:S02]  /*1010*/  SHF.R.U32.HI R11, RZ, 0x6, R13 ;  /* 0x00000006ff0b7819 */ /* 0x000fe4000001160d */
[----:B------:R-:W-:Y:S02]  /*1020*/  ISETP.GE.U32.AND P0, PT, R13, 0x80, PT ;  /* 0x000000800d00780c */ /* 0x000fe40003f06070 */
[C---:B------:R-:W-:Y:S02]  /*1030*/  IADD3 R13, PT, PT, -R11.reuse, 0x13, RZ ;  /* 0x000000130b0d7810 */ /* 0x040fe40007ffe1ff */
[----:B------:R-:W-:Y:S02]  /*1040*/  IADD3 R21, PT, PT, -R11, 0xf, RZ ;  /* 0x0000000f0b157810 */ /* 0x000fe40007ffe1ff */
[----:B------:R-:W-:-:S04]  /*1050*/  SEL R20, R13, 0x12, P0 ;  /* 0x000000120d147807 */ /* 0x000fc80000000000 */
[----:B------:R-:W-:-:S13]  /*1060*/  ISETP.GE.AND P0, PT, R21, R20, PT ;  /* 0x000000141500720c */ /* 0x000fda0003f06270 */
[----:B------:R-:W-:Y:S05]  /*1070*/  @P0 BRA `(.L_x_13) ;  /* 0x0000000000a80947 */ /* 0x000fea0003800000 */
[----:B------:R-:W0:Y:S01]  /*1080*/  LDC.64 R14, c[0x0][0x358] ;  /* 0x0000d600ff0e7b82 */ /* 0x000e220000000a00 */
[C---:B------:R-:W-:Y:S01]  /*1090*/  SHF.L.U64.HI R18, R12.reuse, 0xb, R9 ;  /* 0x0000000b0c127819 */ /* 0x040fe20000010209 */
[----:B------:R-:W-:Y:S01]  /*10a0*/  BSSY.RECONVERGENT B2, `(.L_x_14) ;  /* 0x0000022000027945 */ /* 0x000fe20003800200 */
[----:B------:R-:W-:Y:S01]  /*10b0*/  IMAD.SHL.U32 R13, R12, 0x800, RZ ;  /* 0x000008000c0d7824 */ /* 0x000fe200078e00ff */
[----:B------:R-:W-:Y:S01]  /*10c0*/  IADD3 R20, PT, PT, RZ, -R11, -R20 ;  /* 0x8000000bff147210 */ /* 0x000fe20007ffe814 */
[----:B------:R-:W-:Y:S01]  /*10d0*/  IMAD.MOV.U32 R22, RZ, RZ, RZ ;  /* 0x000000ffff167224 */ /* 0x000fe200078e00ff */
[----:B------:R-:W-:Y:S02]  /*10e0*/  CS2R R16, SRZ ;  /* 0x0000000000107805 */ /* 0x000fe4000001ff00 */
[----:B------:R-:W-:-:S07]  /*10f0*/  LOP3.LUT R12, R18, 0x80000000, RZ, 0xfc, !PT ;  /* 0x80000000120c7812 */ /* 0x000fce00078efcff */
.L_x_15:
[----:B------:R-:W1:Y:S01]  /*1100*/  LDC.64 R18, c[0x4][RZ] ;  /* 0x01000000ff127b82 */ /* 0x000e620000000a00 */
[----:B0-----:R-:W-:Y:S02]  /*1110*/  R2UR UR6, R14 ;  /* 0x000000000e0672ca */ /* 0x001fe400000e0000 */
[----:B------:R-:W-:Y:S01]  /*1120*/  R2UR UR7, R15 ;  /* 0x000000000f0772ca */ /* 0x000fe200000e0000 */
[----:B-1----:R-:W-:-:S12]  /*1130*/  IMAD.WIDE R18, R21, 0x8, R18 ;  /* 0x0000000815127825 */ /* 0x002fd800078e0212 */
[----:B------:R-:W2:Y:S01]  /*1140*/  LDG.E.64.CONSTANT R18, desc[UR6][R18.64] ;  /* 0x0000000612127981 */ /* 0x000ea2000c1e9b00 */
[----:B------:R-:W-:Y:S02]  /*1150*/  VIADD R20, R20, 0x1 ;  /* 0x0000000114147836 */ /* 0x000fe40000000000 */
[C---:B------:R-:W-:Y:S02]  /*1160*/  IMAD R25, R22.reuse, 0x8, R1 ;  /* 0x0000000816197824 */ /* 0x040fe400078e0201 */
[----:B------:R-:W-:Y:S02]  /*1170*/  VIADD R22, R22, 0x1 ;  /* 0x0000000116167836 */ /* 0x000fe40000000000 */
[----:B------:R-:W-:Y:S02]  /*1180*/  VIADD R21, R21, 0x1 ;  /* 0x0000000115157836 */ /* 0x000fe40000000000 */
[----:B--2---:R-:W-:-:S04]  /*1190*/  IMAD.WIDE.U32 R16, P2, R18, R13, R16 ;  /* 0x0000000d12107225 */ /* 0x004fc80007840010 */
[CC--:B------:R-:W-:Y:S02]  /*11a0*/  IMAD R23, R18.reuse, R12.reuse, RZ ;  /* 0x0000000c12177224 */ /* 0x0c0fe400078e02ff */
[C---:B------:R-:W-:Y:S02]  /*11b0*/  IMAD R24, R19.reuse, R13, RZ ;  /* 0x0000000d13187224 */ /* 0x040fe400078e02ff */
[-C--:B------:R-:W-:Y:S01]  /*11c0*/  IMAD R26, R19, R12.reuse, RZ ;  /* 0x0000000c131a7224 */ /* 0x080fe200078e02ff */
[----:B------:R-:W-:Y:S01]  /*11d0*/  IADD3 R17, P0, PT, R23, R17, RZ ;  /* 0x0000001117117210 */ /* 0x000fe20007f1e0ff */
[----:B------:R-:W-:-:S03]  /*11e0*/  IMAD.HI.U32 R23, R18, R12, RZ ;  /* 0x0000000c12177227 */ /* 0x000fc600078e00ff */
[----:B------:R-:W-:Y:S01]  /*11f0*/  IADD3 R17, P1, PT, R24, R17, RZ ;  /* 0x0000001118117210 */ /* 0x000fe20007f3e0ff */
[----:B------:R-:W-:-:S04]  /*1200*/  IMAD.HI.U32 R18, R19, R13, RZ ;  /* 0x0000000d13127227 */ /* 0x000fc800078e00ff */
[----:B------:R-:W-:Y:S01]  /*1210*/  IMAD.X R23, RZ, RZ, R23, P2 ;  /* 0x000000ffff177224 */ /* 0x000fe200010e0617 */
[----:B------:R0:W-:Y:S01]  /*1220*/  STL.64 [R25], R16 ;  /* 0x0000001019007387 */ /* 0x0001e20000100a00 */
[----:B------:R-:W-:-:S03]  /*1230*/  IMAD.HI.U32 R24, R19, R12, RZ ;  /* 0x0000000c13187227 */ /* 0x000fc600078e00ff */
[----:B------:R-:W-:-:S04]  /*1240*/  IADD3.X R23, P0, PT, R18, R23, RZ, P0, !PT ;  /* 0x0000001712177210 */ /* 0x000fc8000071e4ff */
[----:B------:R-:W-:Y:S01]  /*1250*/  IADD3.X R23, P1, PT, R26, R23, RZ, P1, !PT ;  /* 0x000000171a177210 */ /* 0x000fe20000f3e4ff */
[----:B------:R-:W-:Y:S01]  /*1260*/  IMAD.X R18, RZ, RZ, R24, P0 ;  /* 0x000000ffff127224 */ /* 0x000fe200000e0618 */
[----:B------:R-:W-:-:S03]  /*1270*/  ISETP.NE.AND P0, PT, R20, -0xf, PT ;  /* 0xfffffff11400780c */ /* 0x000fc60003f05270 */
[----:B------:R-:W-:Y:S02]  /*1280*/  IMAD.X R18, RZ, RZ, R18, P1 ;  /* 0x000000ffff127224 */ /* 0x000fe400008e0612 */
[----:B0-----:R-:W-:Y:S02]  /*1290*/  IMAD.MOV.U32 R16, RZ, RZ, R23 ;  /* 0x000000ffff107224 */ /* 0x001fe400078e0017 */
[----:B------:R-:W-:-:S06]  /*12a0*/  IMAD.MOV.U32 R17, RZ, RZ, R18 ;  /* 0x000000ffff117224 */ /* 0x000fcc00078e0012 */
[----:B------:R-:W-:Y:S05]  /*12b0*/  @P0 BRA `(.L_x_15) ;  /* 0xfffffffc00900947 */ /* 0x000fea000383ffff */
[----:B------:R-:W-:Y:S05]  /*12c0*/  BSYNC.RECONVERGENT B2 ;  /* 0x0000000000027941 */ /* 0x000fea0003800200 */
.L_x_14:
[----:B------:R-:W-:Y:S02]  /*12d0*/  LOP3.LUT R12, R10, 0x7ff, RZ, 0xc0, !PT ;  /* 0x000007ff0a0c7812 */ /* 0x000fe400078ec0ff */
[----:B------:R-:W-:-:S03]  /*12e0*/  IADD3 R21, PT, PT, -R11, 0x13, RZ ;  /* 0x000000130b157810 */ /* 0x000fc60007ffe1ff */
[----:B------:R-:W-:-:S05]  /*12f0*/  VIADD R12, R12, 0xfffffc00 ;  /* 0xfffffc000c0c7836 */ /* 0x000fca0000000000 */
[----:B------:R-:W-:-:S04]  /*1300*/  ISETP.GE.U32.AND P0, PT, R12, 0x80, PT ;  /* 0x000000800c00780c */ /* 0x000fc80003f06070 */
[----:B------:R-:W-:-:S09]  /*1310*/  SEL R21, R21, 0x12, P0 ;  /* 0x0000001215157807 */ /* 0x000fd20000000000 */
.L_x_13:
[----:B------:R-:W-:Y:S05]  /*1320*/  BSYNC.RECONVERGENT B1 ;  /* 0x0000000000017941 */ /* 0x000fea0003800200 */
.L_x_12:
[----:B------:R-:W-:Y:S01]  /*1330*/  LOP3.LUT P0, R27, R10, 0x3f, RZ, 0xc0, !PT ;  /* 0x0000003f0a1b7812 */ /* 0x000fe2000780c0ff */
[----:B------:R-:W-:-:S04]  /*1340*/  IMAD.IADD R10, R11, 0x1, R21 ;  /* 0x000000010b0a7824 */ /* 0x000fc800078e0215 */
[----:B------:R-:W-:-:S05]  /*1350*/  IMAD.U32 R29, R10, 0x8, R1 ;  /* 0x000000080a1d7824 */ /* 0x000fca00078e0001 */
[----:B------:R0:W-:Y:S04]  /*1360*/  STL.64 [R29+-0x78], R16 ;  /* 0xffff88101d007387 */ /* 0x0001e80000100a00 */
[----:B------:R-:W2:Y:S04]  /*1370*/  @P0 LDL.64 R18, [R1+0x8] ;  /* 0x0000080001120983 */ /* 0x000ea80000100a00 */
[----:B------:R-:W3:Y:S04]  /*1380*/  LDL.64 R12, [R1+0x10] ;  /* 0x00001000010c7983 */ /* 0x000ee80000100a00 */
[----:B------:R-:W4:Y:S01]  /*1390*/  LDL.64 R10, [R1+0x18] ;  /* 0x00001800010a7983 */ /* 0x000f220000100a00 */
[----:B------:R-:W-:Y:S01]  /*13a0*/  @P0 LOP3.LUT R14, R27, 0x3f, RZ, 0x3c, !PT ;  /* 0x0000003f1b0e0812 */ /* 0x000fe200078e3cff */
[----:B------:R-:W-:Y:S01]  /*13b0*/  BSSY.RECONVERGENT B1, `(.L_x_16) ;  /* 0x0000034000017945 */ /* 0x000fe20003800200 */
[----:B--2---:R-:W-:-:S02]  /*13c0*/  @P0 SHF.R.U64 R15, R18, 0x1, R19 ;  /* 0x00000001120f0819 */ /* 0x004fc40000001213 */
[----:B------:R-:W-:Y:S02]  /*13d0*/  @P0 SHF.R.U32.HI R19, RZ, 0x1, R19 ;  /* 0x00000001ff130819 */ /* 0x000fe40000011613 */
[CC--:B---3--:R-:W-:Y:S02]  /*13e0*/  @P0 SHF.L.U32 R18, R12.reuse, R27.reuse, RZ ;  /* 0x0000001b0c120219 */ /* 0x0c8fe400000006ff */
[----:B------:R-:W-:Y:S02]  /*13f0*/  @P0 SHF.R.U64 R15, R15, R14, R19 ;  /* 0x0000000e0f0f0219 */ /* 0x000fe40000001213 */
[--C-:B------:R-:W-:Y:S02]  /*1400*/  @P0 SHF.R.U32.HI R25, RZ, 0x1, R13.reuse ;  /* 0x00000001ff190819 */ /* 0x100fe4000001160d */
[C-C-:B------:R-:W-:Y:S02]  /*1410*/  @P0 SHF.R.U64 R23, R12.reuse, 0x1, R13.reuse ;  /* 0x000000010c170819 */ /* 0x140fe4000000120d */
[----:B------:R-:W-:-:S02]  /*1420*/  @P0 SHF.L.U64.HI R21, R12, R27, R13 ;  /* 0x0000001b0c150219 */ /* 0x000fc4000001020d */
[-C--:B0-----:R-:W-:Y:S02]  /*1430*/  @P0 SHF.R.U32.HI R16, RZ, R14.reuse, R19 ;  /* 0x0000000eff100219 */ /* 0x081fe40000011613 */
[----:B------:R-:W-:Y:S02]  /*1440*/  @P0 LOP3.LUT R12, R18, R15, RZ, 0xfc, !PT ;  /* 0x0000000f120c0212 */ /* 0x000fe400078efcff */
[-C--:B----4-:R-:W-:Y:S02]  /*1450*/  @P0 SHF.L.U32 R17, R10, R27.reuse, RZ ;  /* 0x0000001b0a110219 */ /* 0x090fe400000006ff */
[--C-:B------:R-:W-:Y:S02]  /*1460*/  @P0 SHF.R.U64 R20, R23, R14, R25.reuse ;  /* 0x0000000e17140219 */ /* 0x100fe40000001219 */
[----:B------:R-:W-:Y:S02]  /*1470*/  @P0 LOP3.LUT R13, R21, R16, RZ, 0xfc, !PT ;  /* 0x00000010150d0212 */ /* 0x000fe400078efcff */
[----:B------:R-:W-:Y:S01]  /*1480*/  @P0 SHF.R.U32.HI R25, RZ, R14, R25 ;  /* 0x0000000eff190219 */ /* 0x000fe20000011619 */
[----:B------:R-:W-:Y:S01]  /*1490*/  IMAD.SHL.U32 R14, R12, 0x4, RZ ;  /* 0x000000040c0e7824 */ /* 0x000fe200078e00ff */
[----:B------:R-:W-:-:S02]  /*14a0*/  @P0 SHF.L.U64.HI R16, R10, R27, R11 ;  /* 0x0000001b0a100219 */ /* 0x000fc4000001020b */
[----:B------:R-:W-:Y:S02]  /*14b0*/  @P0 LOP3.LUT R10, R17, R20, RZ, 0xfc, !PT ;  /* 0x00000014110a0212 */ /* 0x000fe400078efcff */
[----:B------:R-:W-:Y:S02]  /*14c0*/  SHF.L.U64.HI R15, R12, 0x2, R13 ;  /* 0x000000020c0f7819 */ /* 0x000fe4000001020d */
[----:B------:R-:W-:Y:S02]  /*14d0*/  @P0 LOP3.LUT R11, R16, R25, RZ, 0xfc, !PT ;  /* 0x00000019100b0212 */ /* 0x000fe400078efcff */
[----:B------:R-:W-:Y:S02]  /*14e0*/  SHF.L.W.U32.HI R13, R13, 0x2, R10 ;  /* 0x000000020d0d7819 */ /* 0x000fe40000010e0a */
[----:B------:R-:W-:Y:S02]  /*14f0*/  IADD3 RZ, P0, PT, RZ, -R14, RZ ;  /* 0x8000000effff7210 */ /* 0x000fe40007f1e0ff */
[----:B------:R-:W-:-:S02]  /*1500*/  LOP3.LUT R12, RZ, R15, RZ, 0x33, !PT ;  /* 0x0000000fff0c7212 */ /* 0x000fc400078e33ff */
[----:B------:R-:W-:Y:S02]  /*1510*/  SHF.L.W.U32.HI R10, R10, 0x2, R11 ;  /* 0x000000020a0a7819 */ /* 0x000fe40000010e0b */
[----:B------:R-:W-:Y:S02]  /*1520*/  LOP3.LUT R17, RZ, R13, RZ, 0x33, !PT ;  /* 0x0000000dff117212 */ /* 0x000fe400078e33ff */
[----:B------:R-:W-:Y:S02]  /*1530*/  IADD3.X R16, P0, PT, RZ, R12, RZ, P0, !PT ;  /* 0x0000000cff107210 */ /* 0x000fe4000071e4ff */
[----:B------:R-:W-:Y:S02]  /*1540*/  LOP3.LUT R12, RZ, R10, RZ, 0x33, !PT ;  /* 0x0000000aff0c7212 */ /* 0x000fe400078e33ff */
[----:B------:R-:W-:Y:S02]  /*1550*/  IADD3.X R18, P1, PT, RZ, R17, RZ, P0, !PT ;  /* 0x00000011ff127210 */ /* 0x000fe4000073e4ff */
[----:B------:R-:W-:-:S03]  /*1560*/  ISETP.GT.U32.AND P2, PT, R13, -0x1, PT ;  /* 0xffffffff0d00780c */ /* 0x000fc60003f44070 */
[----:B------:R-:W-:Y:S01]  /*1570*/  IMAD.X R17, RZ, RZ, R12, P1 ;  /* 0x000000ffff117224 */ /* 0x000fe200008e060c */
[----:B------:R-:W-:-:S04]  /*1580*/  ISETP.GT.AND.EX P0, PT, R10, -0x1, PT, P2 ;  /* 0xffffffff0a00780c */ /* 0x000fc80003f04320 */
[----:B------:R-:W-:Y:S02]  /*1590*/  SEL R12, R10, R17, P0 ;  /* 0x000000110a0c7207 */ /* 0x000fe40000000000 */
[----:B------:R-:W-:Y:S02]  /*15a0*/  SEL R17, R13, R18, P0 ;  /* 0x000000120d117207 */ /* 0x000fe40000000000 */
[----:B------:R-:W-:Y:S02]  /*15b0*/  ISETP.NE.U32.AND P1, PT, R12, RZ, PT ;  /* 0x000000ff0c00720c */ /* 0x000fe40003f25070 */
[----:B------:R-:W-:Y:S02]  /*15c0*/  SEL R15, R15, R16, P0 ;  /* 0x000000100f0f7207 */ /* 0x000fe40000000000 */
[----:B------:R-:W-:Y:S01]  /*15d0*/  SEL R18, R17, R12, !P1 ;  /* 0x0000000c11127207 */ /* 0x000fe20004800000 */
[----:B------:R-:W-:-:S05]  /*15e0*/  @!P0 IMAD.MOV R14, RZ, RZ, -R14 ;  /* 0x000000ffff0e8224 */ /* 0x000fca00078e0a0e */
[----:B------:R-:W0:Y:S02]  /*15f0*/  FLO.U32 R18, R18 ;  /* 0x0000001200127300 */ /* 0x000e2400000e0000 */
[C---:B0-----:R-:W-:Y:S02]  /*1600*/  IADD3 R19, PT, PT, -R18.reuse, 0x1f, RZ ;  /* 0x0000001f12137810 */ /* 0x041fe40007ffe1ff */
[----:B------:R-:W-:-:S03]  /*1610*/  IADD3 R13, PT, PT, -R18, 0x3f, RZ ;  /* 0x0000003f120d7810 */ /* 0x000fc60007ffe1ff */
[----:B------:R-:W-:-:S05]  /*1620*/  @P1 IMAD.MOV R13, RZ, RZ, R19 ;  /* 0x000000ffff0d1224 */ /* 0x000fca00078e0213 */
[----:B------:R-:W-:-:S13]  /*1630*/  ISETP.NE.AND P1, PT, R13, RZ, PT ;  /* 0x000000ff0d00720c */ /* 0x000fda0003f25270 */
[----:B------:R-:W-:Y:S05]  /*1640*/  @!P1 BRA `(.L_x_17) ;  /* 0x0000000000289947 */ /* 0x000fea0003800000 */
[--C-:B------:R-:W-:Y:S02]  /*1650*/  SHF.R.U64 R16, R14, 0x1, R15.reuse ;  /* 0x000000010e107819 */ /* 0x100fe4000000120f */
[C---:B------:R-:W-:Y:S02]  /*1660*/  LOP3.LUT R14, R13.reuse, 0x3f, RZ, 0xc0, !PT ;  /* 0x0000003f0d0e7812 */ /* 0x040fe400078ec0ff */
[----:B------:R-:W-:Y:S02]  /*1670*/  SHF.R.U32.HI R18, RZ, 0x1, R15 ;  /* 0x00000001ff127819 */ /* 0x000fe4000001160f */
[----:B------:R-:W-:Y:S02]  /*1680*/  LOP3.LUT R15, R13, 0x3f, RZ, 0xc, !PT ;  /* 0x0000003f0d0f7812 */ /* 0x000fe400078e0cff */
[CC--:B------:R-:W-:Y:S02]  /*1690*/  SHF.L.U64.HI R19, R17.reuse, R14.reuse, R12 ;  /* 0x0000000e11137219 */ /* 0x0c0fe4000001020c */
[----:B------:R-:W-:-:S02]  /*16a0*/  SHF.L.U32 R14, R17, R14, RZ ;  /* 0x0000000e110e7219 */ /* 0x000fc400000006ff */
[-CC-:B------:R-:W-:Y:S02]  /*16b0*/  SHF.R.U64 R17, R16, R15.reuse, R18.reuse ;  /* 0x0000000f10117219 */ /* 0x180fe40000001212 */
[----:B------:R-:W-:Y:S02]  /*16c0*/  SHF.R.U32.HI R12, RZ, R15, R18 ;  /* 0x0000000fff0c7219 */ /* 0x000fe40000011612 */
[----:B------:R-:W-:Y:S02]  /*16d0*/  LOP3.LUT R17, R14, R17, RZ, 0xfc, !PT ;  /* 0x000000110e117212 */ /* 0x000fe400078efcff */
[----:B------:R-:W-:-:S07]  /*16e0*/  LOP3.LUT R12, R19, R12, RZ, 0xfc, !PT ;  /* 0x0000000c130c7212 */ /* 0x000fce00078efcff */
.L_x_17:
[----:B------:R-:W-:Y:S05]  /*16f0*/  BSYNC.RECONVERGENT B1 ;  /* 0x0000000000017941 */ /* 0x000fea0003800200 */
.L_x_16:
[----:B------:R-:W-:Y:S01]  /*1700*/  IMAD.WIDE.U32 R18, R17, 0x2168c235, RZ ;  /* 0x2168c23511127825 */ /* 0x000fe200078e00ff */
[----:B------:R-:W-:-:S03]  /*1710*/  SHF.R.U32.HI R11, RZ, 0x1e, R11 ;  /* 0x0000001eff0b7819 */ /* 0x000fc6000001160b */
[----:B------:R-:W-:Y:S01]  /*1720*/  IMAD.MOV.U32 R14, RZ, RZ, R19 ;  /* 0x000000ffff0e7224 */ /* 0x000fe200078e0013 */
[----:B------:R-:W-:Y:S01]  /*1730*/  IADD3 RZ, P1, PT, R18, R18, RZ ;  /* 0x0000001212ff7210 */ /* 0x000fe20007f3e0ff */
[----:B------:R-:W-:Y:S01]  /*1740*/  IMAD.MOV.U32 R15, RZ, RZ, RZ ;  /* 0x000000ffff0f7224 */ /* 0x000fe200078e00ff */
[----:B------:R-:W-:Y:S01]  /*1750*/  LEA.HI R11, R10, R11, RZ, 0x1 ;  /* 0x0000000b0a0b7211 */ /* 0x000fe200078f08ff */
[----:B------:R-:W-:-:S04]  /*1760*/  IMAD.HI.U32 R16, R12, -0x36f0255e, RZ ;  /* 0xc90fdaa20c107827 */ /* 0x000fc800078e00ff */
[----:B------:R-:W-:-:S04]  /*1770*/  IMAD.WIDE.U32 R14, R17, -0x36f0255e, R14 ;  /* 0xc90fdaa2110e7825 */ /* 0x000fc800078e000e */
[C---:B------:R-:W-:Y:S02]  /*1780*/  IMAD R17, R12.reuse, -0x36f0255e, RZ ;  /* 0xc90fdaa20c117824 */ /* 0x040fe400078e02ff */
[----:B------:R-:W-:-:S04]  /*1790*/  IMAD.WIDE.U32 R14, P2, R12, 0x2168c235, R14 ;  /* 0x2168c2350c0e7825 */ /* 0x000fc8000784000e */
[----:B------:R-:W-:Y:S01]  /*17a0*/  IMAD.X R12, RZ, RZ, R16, P2 ;  /* 0x000000ffff0c7224 */ /* 0x000fe200010e0610 */
[----:B------:R-:W-:Y:S02]  /*17b0*/  IADD3 R15, P2, PT, R17, R15, RZ ;  /* 0x0000000f110f7210 */ /* 0x000fe40007f5e0ff */
[----:B------:R-:W-:Y:S02]  /*17c0*/  IADD3.X RZ, P1, PT, R14, R14, RZ, P1, !PT ;  /* 0x0000000e0eff7210 */ /* 0x000fe40000f3e4ff */
[C---:B------:R-:W-:Y:S01]  /*17d0*/  ISETP.GT.U32.AND P3, PT, R15.reuse, RZ, PT ;  /* 0x000000ff0f00720c */ /* 0x040fe20003f64070 */
[----:B------:R-:W-:Y:S01]  /*17e0*/  IMAD.X R12, RZ, RZ, R12, P2 ;  /* 0x000000ffff0c7224 */ /* 0x000fe200010e060c */
[----:B------:R-:W-:-:S04]  /*17f0*/  IADD3.X R14, P2, PT, R15, R15, RZ, P1, !PT ;  /* 0x0000000f0f0e7210 */ /* 0x000fc80000f5e4ff */
[C---:B------:R-:W-:Y:S01]  /*1800*/  ISETP.GT.AND.EX P1, PT, R12.reuse, RZ, PT, P3 ;  /* 0x000000ff0c00720c */ /* 0x040fe20003f24330 */
[----:B------:R-:W-:-:S03]  /*1810*/  IMAD.X R17, R12, 0x1, R12, P2 ;  /* 0x000000010c117824 */ /* 0x000fc600010e060c */
[----:B------:R-:W-:Y:S02]  /*1820*/  SEL R14, R14, R15, P1 ;  /* 0x0000000f0e0e7207 */ /* 0x000fe40000800000 */
[----:B------:R-:W-:Y:S02]  /*1830*/  SEL R15, R17, R12, P1 ;  /* 0x0000000c110f7207 */ /* 0x000fe40000800000 */
[----:B------:R-:W-:Y:S02]  /*1840*/  IADD3 R12, P2, PT, R14, 0x1, RZ ;  /* 0x000000010e0c7810 */ /* 0x000fe40007f5e0ff */
[----:B------:R-:W-:Y:S02]  /*1850*/  SEL R14, RZ, 0xffffffff, !P1 ;  /* 0xffffffffff0e7807 */ /* 0x000fe40004800000 */
[----:B------:R-:W-:Y:S01]  /*1860*/  LOP3.LUT P1, R9, R9, 0x80000000, RZ, 0xc0, !PT ;  /* 0x8000000009097812 */ /* 0x000fe2000782c0ff */
[----:B------:R-:W-:Y:S02]  /*1870*/  IMAD.X R15, RZ, RZ, R15, P2 ;  /* 0x000000ffff0f7224 */ /* 0x000fe400010e060f */
[----:B------:R-:W-:Y:S01]  /*1880*/  IMAD.IADD R13, R14, 0x1, -R13 ;  /* 0x000000010e0d7824 */ /* 0x000fe200078e0a0d */
[----:B------:R-:W-:-:S02]  /*1890*/  @!P0 LOP3.LUT R9, R9, 0x80000000, RZ, 0x3c, !PT ;  /* 0x8000000009098812 */ /* 0x000fc400078e3cff */
[----:B------:R-:W-:Y:S01]  /*18a0*/  SHF.R.U64 R12, R12, 0xa, R15 ;  /* 0x0000000a0c0c7819 */ /* 0x000fe2000000120f */
[----:B------:R-:W-:-:S03]  /*18b0*/  IMAD.SHL.U32 R13, R13, 0x100000, RZ ;  /* 0x001000000d0d7824 */ /* 0x000fc600078e00ff */
[----:B------:R-:W-:-:S03]  /*18c0*/  IADD3 R12, P2, PT, R12, 0x1, RZ ;  /* 0x000000010c0c7810 */ /* 0x000fc60007f5e0ff */
[----:B------:R-:W-:Y:S01]  /*18d0*/  @P1 IMAD.MOV R11, RZ, RZ, -R11 ;  /* 0x000000ffff0b1224 */ /* 0x000fe200078e0a0b */
[----:B------:R-:W-:-:S04]  /*18e0*/  LEA.HI.X R15, R15, RZ, RZ, 0x16, P2 ;  /* 0x000000ff0f0f7211 */ /* 0x000fc800010fb4ff */
[--C-:B------:R-:W-:Y:S02]  /*18f0*/  SHF.R.U64 R12, R12, 0x1, R15.reuse ;  /* 0x000000010c0c7819 */ /* 0x100fe4000000120f */
[----:B------:R-:W-:Y:S02]  /*1900*/  SHF.R.U32.HI R14, RZ, 0x1, R15 ;  /* 0x00000001ff0e7819 */ /* 0x000fe4000001160f */
[----:B------:R-:W-:-:S04]  /*1910*/  IADD3 R12, P2, P3, RZ, RZ, R12 ;  /* 0x000000ffff0c7210 */ /* 0x000fc80007b5e00c */
[----:B------:R-:W-:-:S04]  /*1920*/  IADD3.X R10, PT, PT, R13, 0x3fe00000, R14, P2, P3 ;  /* 0x3fe000000d0a7810 */ /* 0x000fc800017e640e */
[----:B------:R-:W-:-:S07]  /*1930*/  LOP3.LUT R9, R10, R9, RZ, 0xfc, !PT ;  /* 0x000000090a097212 */ /* 0x000fce00078efcff */
.L_x_11:
[----:B------:R-:W-:Y:S02]  /*1940*/  IMAD.MOV.U32 R13, RZ, RZ, R9 ;  /* 0x000000ffff0d7224 */ /* 0x000fe400078e0009 */
[----:B------:R-:W-:-:S04]  /*1950*/  IMAD.MOV.U32 R9, RZ, RZ, 0x0 ;  /* 0x00000000ff097424 */ /* 0x000fc800078e00ff */
[----:B------:R-:W-:Y:S05]  /*1960*/  RET.REL.NODEC R8 `(_Z15fill_sin_kernelPdS_i) ;  /* 0xffffffe408a47950 */ /* 0x000fea0003c3ffff */
.L_x_18:
[----:B------:R-:W-:-:S00]  /*1970*/  BRA `(.L_x_18) ;  /* 0xfffffffc00fc7947 */ /* 0x000fc0000383ffff */
[----:B------:R-:W-:-:S00]  /*1980*/  NOP ;  /* 0x0000000000007918 */ /* 0x000fc00000000000 */
[----:B------:R-:W-:-:S00]  /*1990*/  NOP ;  /* 0x0000000000007918 */ /* 0x000fc00000000000 */
[----:B------:R-:W-:-:S00]  /*19a0*/  NOP ;  /* 0x0000000000007918 */ /* 0x000fc00000000000 */
[----:B------:R-:W-:-:S00]  /*19b0*/  NOP ;  /* 0x0000000000007918 */ /* 0x000fc00000000000 */
[----:B------:R-:W-:-:S00]  /*19c0*/  NOP ;  /* 0x0000000000007918 */ /* 0x000fc00000000000 */
[----:B------:R-:W-:-:S00]  /*19d0*/  NOP ;  /* 0x0000000000007918 */ /* 0x000fc00000000000 */
[----:B------:R-:W-:-:S00]  /*19e0*/  NOP ;  /* 0x0000000000007918 */ /* 0x000fc00000000000 */
[----:B------:R-:W-:-:S00]  /*19f0*/  NOP ;  /* 0x0000000000007918 */ /* 0x000fc00000000000 */
.L_x_20:


//--------------------- .nv.global.init           --------------------------
	.section	.nv.global.init,"aw",@progbits
	.align	16
.nv.global.init:
	.type		__cudart_sin_cos_coeffs,@object
	.size		__cudart_sin_cos_coeffs,(__cudart_i2opi_d - __cudart_sin_cos_coeffs)
__cudart_sin_cos_coeffs:
        /*0000*/ 	.byte	0x46, 0xd2, 0xb0, 0x2c, 0xf1, 0xe5, 0x5a, 0xbe, 0x92, 0xe3, 0xac, 0x69, 0xe3, 0x1d, 0xc7, 0x3e
        /*0010*/ 	.byte	0xa1, 0x62, 0xdb, 0x19, 0xa0, 0x01, 0x2a, 0xbf, 0x18, 0x08, 0x11, 0x11, 0x11, 0x11, 0x81, 0x3f
        /*0020*/ 	.byte	0x54, 0x55, 0x55, 0x55, 0x55, 0x55, 0xc5, 0xbf, 0x00, 0x00, 0x00, 0x00, 0x00, 0x00, 0x00, 0x00
        /*0030*/ 	.byte	0x00, 0x00, 0x00, 0x00, 0x00, 0x00, 0x00, 0x00, 0x64, 0x81, 0xfd, 0x20, 0x83, 0xff, 0xa8, 0xbd
        /*0040*/ 	.byte	0x28, 0x85, 0xef, 0xc1, 0xa7, 0xee, 0x21, 0x3e, 0xd9, 0xe6, 0x06, 0x8e, 0x4f, 0x7e, 0x92, 0xbe
        /*0050*/ 	.byte	0xe9, 0xbc, 0xdd, 0x19, 0xa0, 0x01, 0xfa, 0x3e, 0x47, 0x5d, 0xc1, 0x16, 0x6c, 0xc1, 0x56, 0xbf
        /*0060*/ 	.byte	0x51, 0x55, 0x55, 0x55, 0x55, 0x55, 0xa5, 0x3f, 0x00, 0x00, 0x00, 0x00, 0x00, 0x00, 0xe0, 0xbf
        /*0070*/ 	.byte	0x00, 0x00, 0x00, 0x00, 0x00, 0x00, 0xf0, 0x3f, 0x00, 0x00, 0x00, 0x00, 0x00, 0x00, 0x00, 0x00
	.type		__cudart_i2opi_d,@object
	.size		__cudart_i2opi_d,(.L_0 - __cudart_i2opi_d)
__cudart_i2opi_d:
        /* <DEDUP_REMOVED lines=9> */
.L_0:


//--------------------- .nv.shared.reserved.0     --------------------------
	.section	.nv.shared.reserved.0,"aw",@nobits
	.weak		__nv_reservedSMEM_offset_0_alias
	.size		__nv_reservedSMEM_offset_0_alias, 0, 64
	.other		__nv_reservedSMEM_offset_0_alias,@"STO_CUDA_RESERVED_SHARED STV_DEFAULT"
__nv_reservedSMEM_offset_0_alias:
	.zero		0
	.zero		64


//--------------------- .nv.constant0._Z15fill_sin_kernelPdS_i --------------------------
	.section	.nv.constant0._Z15fill_sin_kernelPdS_i,"a",@progbits
	.sectionflags	@""
	.align	4
.nv.constant0._Z15fill_sin_kernelPdS_i:
	.zero		916


//--------------------- SYMBOLS --------------------------

	.type		.nv.reservedSmem.offset0,@object
	.size		.nv.reservedSmem.offset0,0x4
